//
// Generated by NVIDIA NVVM Compiler
//
// Compiler Build ID: CL-36424714
// Cuda compilation tools, release 13.0, V13.0.88
// Based on NVVM 20.0.0
//

.version 9.0
.target sm_100
.address_size 64

	// .globl	_Z20gabor_forward_kernelPKfS0_S0_S0_S0_S0_Pfiiff
.global .align 4 .b8 __cudart_i2opi_f[24] = {65, 144, 67, 60, 153, 149, 98, 219, 192, 221, 52, 245, 209, 87, 39, 252, 41, 21, 68, 78, 110, 131, 249, 162};

.visible .entry _Z20gabor_forward_kernelPKfS0_S0_S0_S0_S0_Pfiiff(
	.param .u64 .ptr .align 1 _Z20gabor_forward_kernelPKfS0_S0_S0_S0_S0_Pfiiff_param_0,
	.param .u64 .ptr .align 1 _Z20gabor_forward_kernelPKfS0_S0_S0_S0_S0_Pfiiff_param_1,
	.param .u64 .ptr .align 1 _Z20gabor_forward_kernelPKfS0_S0_S0_S0_S0_Pfiiff_param_2,
	.param .u64 .ptr .align 1 _Z20gabor_forward_kernelPKfS0_S0_S0_S0_S0_Pfiiff_param_3,
	.param .u64 .ptr .align 1 _Z20gabor_forward_kernelPKfS0_S0_S0_S0_S0_Pfiiff_param_4,
	.param .u64 .ptr .align 1 _Z20gabor_forward_kernelPKfS0_S0_S0_S0_S0_Pfiiff_param_5,
	.param .u64 .ptr .align 1 _Z20gabor_forward_kernelPKfS0_S0_S0_S0_S0_Pfiiff_param_6,
	.param .u32 _Z20gabor_forward_kernelPKfS0_S0_S0_S0_S0_Pfiiff_param_7,
	.param .u32 _Z20gabor_forward_kernelPKfS0_S0_S0_S0_S0_Pfiiff_param_8,
	.param .f32 _Z20gabor_forward_kernelPKfS0_S0_S0_S0_S0_Pfiiff_param_9,
	.param .f32 _Z20gabor_forward_kernelPKfS0_S0_S0_S0_S0_Pfiiff_param_10
)
{
	.local .align 4 .b8 	__local_depot0[28];
	.reg .b64 	%SP;
	.reg .b64 	%SPL;
	.reg .pred 	%p<22>;
	.reg .b32 	%r<97>;
	.reg .b32 	%f<105>;
	.reg .b64 	%rd<64>;
	.reg .b64 	%fd<5>;

	mov.u64 	%SPL, __local_depot0;
	ld.param.u64 	%rd16, [_Z20gabor_forward_kernelPKfS0_S0_S0_S0_S0_Pfiiff_param_1];
	ld.param.u64 	%rd18, [_Z20gabor_forward_kernelPKfS0_S0_S0_S0_S0_Pfiiff_param_3];
	ld.param.u64 	%rd19, [_Z20gabor_forward_kernelPKfS0_S0_S0_S0_S0_Pfiiff_param_4];
	ld.param.u64 	%rd20, [_Z20gabor_forward_kernelPKfS0_S0_S0_S0_S0_Pfiiff_param_5];
	ld.param.u32 	%r35, [_Z20gabor_forward_kernelPKfS0_S0_S0_S0_S0_Pfiiff_param_7];
	ld.param.u32 	%r34, [_Z20gabor_forward_kernelPKfS0_S0_S0_S0_S0_Pfiiff_param_8];
	ld.param.f32 	%f27, [_Z20gabor_forward_kernelPKfS0_S0_S0_S0_S0_Pfiiff_param_9];
	ld.param.f32 	%f28, [_Z20gabor_forward_kernelPKfS0_S0_S0_S0_S0_Pfiiff_param_10];
	add.u64 	%rd1, %SPL, 0;
	add.u64 	%rd2, %SPL, 0;
	mov.u32 	%r36, %ctaid.x;
	mov.u32 	%r37, %ntid.x;
	mov.u32 	%r38, %tid.x;
	mad.lo.s32 	%r1, %r36, %r37, %r38;
	setp.ge.s32 	%p1, %r1, %r35;
	@%p1 bra 	$L__BB0_23;
	ld.param.u64 	%rd58, [_Z20gabor_forward_kernelPKfS0_S0_S0_S0_S0_Pfiiff_param_2];
	ld.param.u64 	%rd57, [_Z20gabor_forward_kernelPKfS0_S0_S0_S0_S0_Pfiiff_param_0];
	cvta.to.global.u64 	%rd24, %rd57;
	cvta.to.global.u64 	%rd25, %rd16;
	cvta.to.global.u64 	%rd26, %rd58;
	cvta.to.global.u64 	%rd27, %rd19;
	cvta.to.global.u64 	%rd28, %rd20;
	cvta.to.global.u64 	%rd29, %rd18;
	mul.wide.s32 	%rd30, %r1, 4;
	add.s64 	%rd31, %rd24, %rd30;
	ld.global.nc.f32 	%f1, [%rd31];
	add.s64 	%rd32, %rd25, %rd30;
	ld.global.nc.f32 	%f2, [%rd32];
	add.s64 	%rd33, %rd26, %rd30;
	ld.global.nc.f32 	%f3, [%rd33];
	add.s64 	%rd3, %rd29, %rd30;
	add.s64 	%rd34, %rd27, %rd30;
	ld.global.nc.f32 	%f4, [%rd34];
	add.s64 	%rd35, %rd28, %rd30;
	ld.global.nc.f32 	%f5, [%rd35];
	abs.f32 	%f29, %f1;
	setp.lt.f32 	%p2, %f29, 0f322BCC77;
	@%p2 bra 	$L__BB0_23;
	ld.global.nc.f32 	%f6, [%rd3];
	mul.f32 	%f7, %f28, %f6;
	sub.f32 	%f30, %f2, %f7;
	mul.f32 	%f31, %f27, %f30;
	cvt.rzi.s32.f32 	%r39, %f31;
	max.s32 	%r88, %r39, 0;
	add.s32 	%r40, %r34, -1;
	add.f32 	%f32, %f2, %f7;
	mul.f32 	%f33, %f27, %f32;
	cvt.rzi.s32.f32 	%r41, %f33;
	min.s32 	%r3, %r40, %r41;
	setp.gt.s32 	%p3, %r88, %r3;
	@%p3 bra 	$L__BB0_23;
	ld.param.u64 	%rd59, [_Z20gabor_forward_kernelPKfS0_S0_S0_S0_S0_Pfiiff_param_6];
	fma.rn.f32 	%f34, %f6, %f6, 0f322BCC77;
	add.f32 	%f8, %f34, %f34;
	mul.f32 	%f9, %f5, 0f3F000000;
	cvta.to.global.u64 	%rd4, %rd59;
	mov.u64 	%rd36, __cudart_i2opi_f;
$L__BB0_4:
	mov.u32 	%r4, %r88;
	cvt.rn.f32.u32 	%f36, %r4;
	div.rn.f32 	%f37, %f36, %f27;
	sub.f32 	%f10, %f37, %f2;
	mul.f32 	%f11, %f10, %f10;
	abs.f32 	%f38, %f10;
	div.rn.f32 	%f12, %f38, %f7;
	setp.leu.f32 	%p4, %f12, 0f3F4CCCCD;
	mov.f32 	%f103, 0f3F800000;
	@%p4 bra 	$L__BB0_14;
	add.f32 	%f39, %f12, 0fBF4CCCCD;
	div.rn.f32 	%f40, %f39, 0f3E4CCCCD;
	mul.f32 	%f13, %f40, 0f40490FDB;
	mul.f32 	%f41, %f13, 0f3F22F983;
	cvt.rni.s32.f32 	%r92, %f41;
	cvt.rn.f32.s32 	%f42, %r92;
	fma.rn.f32 	%f43, %f42, 0fBFC90FDA, %f13;
	fma.rn.f32 	%f44, %f42, 0fB3A22168, %f43;
	fma.rn.f32 	%f102, %f42, 0fA7C234C5, %f44;
	abs.f32 	%f15, %f13;
	setp.ltu.f32 	%p5, %f15, 0f47CE4780;
	@%p5 bra 	$L__BB0_13;
	setp.neu.f32 	%p6, %f15, 0f7F800000;
	@%p6 bra 	$L__BB0_8;
	mov.f32 	%f47, 0f00000000;
	mul.rn.f32 	%f102, %f13, %f47;
	mov.b32 	%r92, 0;
	bra.uni 	$L__BB0_13;
$L__BB0_8:
	mov.b32 	%r6, %f13;
	shl.b32 	%r43, %r6, 8;
	or.b32  	%r7, %r43, -2147483648;
	mov.b64 	%rd62, 0;
	mov.b32 	%r89, 0;
	mov.u64 	%rd60, %rd36;
	mov.u64 	%rd61, %rd2;
$L__BB0_9:
	.pragma "nounroll";
	ld.global.nc.u32 	%r44, [%rd60];
	mad.wide.u32 	%rd38, %r44, %r7, %rd62;
	shr.u64 	%rd62, %rd38, 32;
	st.local.u32 	[%rd61], %rd38;
	add.s32 	%r89, %r89, 1;
	add.s64 	%rd61, %rd61, 4;
	add.s64 	%rd60, %rd60, 4;
	setp.ne.s32 	%p7, %r89, 6;
	@%p7 bra 	$L__BB0_9;
	shr.u32 	%r45, %r6, 23;
	st.local.u32 	[%rd2+24], %rd62;
	and.b32  	%r10, %r45, 31;
	and.b32  	%r46, %r45, 224;
	add.s32 	%r47, %r46, -128;
	shr.u32 	%r48, %r47, 5;
	mul.wide.u32 	%rd39, %r48, 4;
	sub.s64 	%rd11, %rd2, %rd39;
	ld.local.u32 	%r90, [%rd11+24];
	ld.local.u32 	%r91, [%rd11+20];
	setp.eq.s32 	%p8, %r10, 0;
	@%p8 bra 	$L__BB0_12;
	shf.l.wrap.b32 	%r90, %r91, %r90, %r10;
	ld.local.u32 	%r49, [%rd11+16];
	shf.l.wrap.b32 	%r91, %r49, %r91, %r10;
$L__BB0_12:
	shr.u32 	%r50, %r90, 30;
	shf.l.wrap.b32 	%r51, %r91, %r90, 2;
	shl.b32 	%r52, %r91, 2;
	shr.u32 	%r53, %r51, 31;
	add.s32 	%r54, %r53, %r50;
	neg.s32 	%r55, %r54;
	setp.lt.s32 	%p9, %r6, 0;
	selp.b32 	%r92, %r55, %r54, %p9;
	xor.b32  	%r56, %r51, %r6;
	shr.s32 	%r57, %r51, 31;
	xor.b32  	%r58, %r57, %r51;
	xor.b32  	%r59, %r57, %r52;
	cvt.u64.u32 	%rd40, %r58;
	shl.b64 	%rd41, %rd40, 32;
	cvt.u64.u32 	%rd42, %r59;
	or.b64  	%rd43, %rd41, %rd42;
	cvt.rn.f64.s64 	%fd1, %rd43;
	mul.f64 	%fd2, %fd1, 0d3BF921FB54442D19;
	cvt.rn.f32.f64 	%f45, %fd2;
	neg.f32 	%f46, %f45;
	setp.lt.s32 	%p10, %r56, 0;
	selp.f32 	%f102, %f46, %f45, %p10;
$L__BB0_13:
	add.s32 	%r61, %r92, 1;
	mul.rn.f32 	%f48, %f102, %f102;
	and.b32  	%r62, %r92, 1;
	setp.eq.b32 	%p11, %r62, 1;
	selp.f32 	%f49, %f102, 0f3F800000, %p11;
	fma.rn.f32 	%f50, %f48, %f49, 0f00000000;
	fma.rn.f32 	%f51, %f48, 0f37CBAC00, 0fBAB607ED;
	selp.f32 	%f52, 0fB94D4153, %f51, %p11;
	selp.f32 	%f53, 0f3C0885E4, 0f3D2AAABB, %p11;
	fma.rn.f32 	%f54, %f52, %f48, %f53;
	selp.f32 	%f55, 0fBE2AAAA8, 0fBEFFFFFF, %p11;
	fma.rn.f32 	%f56, %f54, %f48, %f55;
	fma.rn.f32 	%f57, %f56, %f50, %f49;
	and.b32  	%r63, %r61, 2;
	setp.eq.s32 	%p12, %r63, 0;
	mov.f32 	%f58, 0f00000000;
	sub.f32 	%f59, %f58, %f57;
	selp.f32 	%f60, %f57, %f59, %p12;
	add.f32 	%f61, %f60, 0f3F800000;
	mul.f32 	%f103, %f61, 0f3F000000;
$L__BB0_14:
	mul.f32 	%f62, %f9, %f11;
	fma.rn.f32 	%f63, %f3, %f10, %f62;
	fma.rn.f32 	%f21, %f63, 0f40C90FDB, %f4;
	mul.f32 	%f64, %f21, 0f3F22F983;
	cvt.rni.s32.f32 	%r96, %f64;
	cvt.rn.f32.s32 	%f65, %r96;
	fma.rn.f32 	%f66, %f65, 0fBFC90FDA, %f21;
	fma.rn.f32 	%f67, %f65, 0fB3A22168, %f66;
	fma.rn.f32 	%f104, %f65, 0fA7C234C5, %f67;
	abs.f32 	%f23, %f21;
	setp.ltu.f32 	%p13, %f23, 0f47CE4780;
	@%p13 bra 	$L__BB0_22;
	setp.neu.f32 	%p14, %f23, 0f7F800000;
	@%p14 bra 	$L__BB0_17;
	mov.f32 	%f70, 0f00000000;
	mul.rn.f32 	%f104, %f21, %f70;
	mov.b32 	%r96, 0;
	bra.uni 	$L__BB0_22;
$L__BB0_17:
	mov.b32 	%r20, %f21;
	shl.b32 	%r65, %r20, 8;
	or.b32  	%r21, %r65, -2147483648;
	mov.b64 	%rd63, 0;
	mov.b32 	%r93, 0;
$L__BB0_18:
	.pragma "nounroll";
	mul.wide.u32 	%rd45, %r93, 4;
	mov.u64 	%rd46, __cudart_i2opi_f;
	add.s64 	%rd47, %rd46, %rd45;
	ld.global.nc.u32 	%r66, [%rd47];
	mad.wide.u32 	%rd48, %r66, %r21, %rd63;
	shr.u64 	%rd63, %rd48, 32;
	add.s64 	%rd49, %rd1, %rd45;
	st.local.u32 	[%rd49], %rd48;
	add.s32 	%r93, %r93, 1;
	setp.ne.s32 	%p15, %r93, 6;
	@%p15 bra 	$L__BB0_18;
	shr.u32 	%r67, %r20, 23;
	st.local.u32 	[%rd1+24], %rd63;
	and.b32  	%r24, %r67, 31;
	and.b32  	%r68, %r67, 224;
	add.s32 	%r69, %r68, -128;
	shr.u32 	%r70, %r69, 5;
	mul.wide.u32 	%rd50, %r70, 4;
	sub.s64 	%rd14, %rd1, %rd50;
	ld.local.u32 	%r94, [%rd14+24];
	ld.local.u32 	%r95, [%rd14+20];
	setp.eq.s32 	%p16, %r24, 0;
	@%p16 bra 	$L__BB0_21;
	shf.l.wrap.b32 	%r94, %r95, %r94, %r24;
	ld.local.u32 	%r71, [%rd14+16];
	shf.l.wrap.b32 	%r95, %r71, %r95, %r24;
$L__BB0_21:
	shr.u32 	%r72, %r94, 30;
	shf.l.wrap.b32 	%r73, %r95, %r94, 2;
	shl.b32 	%r74, %r95, 2;
	shr.u32 	%r75, %r73, 31;
	add.s32 	%r76, %r75, %r72;
	neg.s32 	%r77, %r76;
	setp.lt.s32 	%p17, %r20, 0;
	selp.b32 	%r96, %r77, %r76, %p17;
	xor.b32  	%r78, %r73, %r20;
	shr.s32 	%r79, %r73, 31;
	xor.b32  	%r80, %r79, %r73;
	xor.b32  	%r81, %r79, %r74;
	cvt.u64.u32 	%rd51, %r80;
	shl.b64 	%rd52, %rd51, 32;
	cvt.u64.u32 	%rd53, %r81;
	or.b64  	%rd54, %rd52, %rd53;
	cvt.rn.f64.s64 	%fd3, %rd54;
	mul.f64 	%fd4, %fd3, 0d3BF921FB54442D19;
	cvt.rn.f32.f64 	%f68, %fd4;
	neg.f32 	%f69, %f68;
	setp.lt.s32 	%p18, %r78, 0;
	selp.f32 	%f104, %f69, %f68, %p18;
$L__BB0_22:
	neg.f32 	%f71, %f11;
	div.rn.f32 	%f72, %f71, %f8;
	fma.rn.f32 	%f73, %f72, 0f3BBB989D, 0f3F000000;
	cvt.sat.f32.f32 	%f74, %f73;
	mov.f32 	%f75, 0f4B400001;
	mov.f32 	%f76, 0f437C0000;
	fma.rm.f32 	%f77, %f74, %f76, %f75;
	add.s32 	%r83, %r96, 1;
	mul.rn.f32 	%f78, %f104, %f104;
	and.b32  	%r84, %r96, 1;
	setp.eq.b32 	%p19, %r84, 1;
	selp.f32 	%f79, %f104, 0f3F800000, %p19;
	fma.rn.f32 	%f80, %f78, %f79, 0f00000000;
	fma.rn.f32 	%f81, %f78, 0f37CBAC00, 0fBAB607ED;
	selp.f32 	%f82, 0fB94D4153, %f81, %p19;
	selp.f32 	%f83, 0f3C0885E4, 0f3D2AAABB, %p19;
	fma.rn.f32 	%f84, %f82, %f78, %f83;
	selp.f32 	%f85, 0fBE2AAAA8, 0fBEFFFFFF, %p19;
	fma.rn.f32 	%f86, %f84, %f78, %f85;
	fma.rn.f32 	%f87, %f86, %f80, %f79;
	and.b32  	%r85, %r83, 2;
	setp.eq.s32 	%p20, %r85, 0;
	mov.f32 	%f88, 0f00000000;
	sub.f32 	%f89, %f88, %f87;
	selp.f32 	%f90, %f87, %f89, %p20;
	mul.wide.u32 	%rd55, %r4, 4;
	add.s64 	%rd56, %rd4, %rd55;
	add.f32 	%f91, %f77, 0fCB40007F;
	neg.f32 	%f92, %f91;
	fma.rn.f32 	%f93, %f72, 0f3FB8AA3B, %f92;
	fma.rn.f32 	%f94, %f72, 0f32A57060, %f93;
	ex2.approx.ftz.f32 	%f95, %f94;
	mov.b32 	%r86, %f77;
	shl.b32 	%r87, %r86, 23;
	mov.b32 	%f96, %r87;
	mul.f32 	%f97, %f95, %f96;
	mul.f32 	%f98, %f1, %f97;
	mul.f32 	%f99, %f98, %f103;
	mul.f32 	%f100, %f99, %f90;
	atom.global.add.f32 	%f101, [%rd56], %f100;
	add.s32 	%r88, %r4, 1;
	setp.ne.s32 	%p21, %r4, %r3;
	@%p21 bra 	$L__BB0_4;
$L__BB0_23:
	ret;

}
	// .globl	_Z21gabor_backward_kernelPKfS0_S0_S0_S0_S0_S0_PfS1_S1_S1_S1_S1_iiff
.visible .entry _Z21gabor_backward_kernelPKfS0_S0_S0_S0_S0_S0_PfS1_S1_S1_S1_S1_iiff(
	.param .u64 .ptr .align 1 _Z21gabor_backward_kernelPKfS0_S0_S0_S0_S0_S0_PfS1_S1_S1_S1_S1_iiff_param_0,
	.param .u64 .ptr .align 1 _Z21gabor_backward_kernelPKfS0_S0_S0_S0_S0_S0_PfS1_S1_S1_S1_S1_iiff_param_1,
	.param .u64 .ptr .align 1 _Z21gabor_backward_kernelPKfS0_S0_S0_S0_S0_S0_PfS1_S1_S1_S1_S1_iiff_param_2,
	.param .u64 .ptr .align 1 _Z21gabor_backward_kernelPKfS0_S0_S0_S0_S0_S0_PfS1_S1_S1_S1_S1_iiff_param_3,
	.param .u64 .ptr .align 1 _Z21gabor_backward_kernelPKfS0_S0_S0_S0_S0_S0_PfS1_S1_S1_S1_S1_iiff_param_4,
	.param .u64 .ptr .align 1 _Z21gabor_backward_kernelPKfS0_S0_S0_S0_S0_S0_PfS1_S1_S1_S1_S1_iiff_param_5,
	.param .u64 .ptr .align 1 _Z21gabor_backward_kernelPKfS0_S0_S0_S0_S0_S0_PfS1_S1_S1_S1_S1_iiff_param_6,
	.param .u64 .ptr .align 1 _Z21gabor_backward_kernelPKfS0_S0_S0_S0_S0_S0_PfS1_S1_S1_S1_S1_iiff_param_7,
	.param .u64 .ptr .align 1 _Z21gabor_backward_kernelPKfS0_S0_S0_S0_S0_S0_PfS1_S1_S1_S1_S1_iiff_param_8,
	.param .u64 .ptr .align 1 _Z21gabor_backward_kernelPKfS0_S0_S0_S0_S0_S0_PfS1_S1_S1_S1_S1_iiff_param_9,
	.param .u64 .ptr .align 1 _Z21gabor_backward_kernelPKfS0_S0_S0_S0_S0_S0_PfS1_S1_S1_S1_S1_iiff_param_10,
	.param .u64 .ptr .align 1 _Z21gabor_backward_kernelPKfS0_S0_S0_S0_S0_S0_PfS1_S1_S1_S1_S1_iiff_param_11,
	.param .u64 .ptr .align 1 _Z21gabor_backward_kernelPKfS0_S0_S0_S0_S0_S0_PfS1_S1_S1_S1_S1_iiff_param_12,
	.param .u32 _Z21gabor_backward_kernelPKfS0_S0_S0_S0_S0_S0_PfS1_S1_S1_S1_S1_iiff_param_13,
	.param .u32 _Z21gabor_backward_kernelPKfS0_S0_S0_S0_S0_S0_PfS1_S1_S1_S1_S1_iiff_param_14,
	.param .f32 _Z21gabor_backward_kernelPKfS0_S0_S0_S0_S0_S0_PfS1_S1_S1_S1_S1_iiff_param_15,
	.param .f32 _Z21gabor_backward_kernelPKfS0_S0_S0_S0_S0_S0_PfS1_S1_S1_S1_S1_iiff_param_16
)
{
	.local .align 4 .b8 	__local_depot1[28];
	.reg .b64 	%SP;
	.reg .b64 	%SPL;
	.reg .pred 	%p<44>;
	.reg .b32 	%r<119>;
	.reg .b32 	%f<304>;
	.reg .b64 	%rd<88>;
	.reg .b64 	%fd<5>;

	mov.u64 	%SPL, __local_depot1;
	ld.param.u64 	%rd14, [_Z21gabor_backward_kernelPKfS0_S0_S0_S0_S0_S0_PfS1_S1_S1_S1_S1_iiff_param_0];
	ld.param.u64 	%rd15, [_Z21gabor_backward_kernelPKfS0_S0_S0_S0_S0_S0_PfS1_S1_S1_S1_S1_iiff_param_1];
	ld.param.u64 	%rd16, [_Z21gabor_backward_kernelPKfS0_S0_S0_S0_S0_S0_PfS1_S1_S1_S1_S1_iiff_param_2];
	ld.param.u64 	%rd17, [_Z21gabor_backward_kernelPKfS0_S0_S0_S0_S0_S0_PfS1_S1_S1_S1_S1_iiff_param_3];
	ld.param.u64 	%rd18, [_Z21gabor_backward_kernelPKfS0_S0_S0_S0_S0_S0_PfS1_S1_S1_S1_S1_iiff_param_4];
	ld.param.u64 	%rd19, [_Z21gabor_backward_kernelPKfS0_S0_S0_S0_S0_S0_PfS1_S1_S1_S1_S1_iiff_param_5];
	ld.param.u64 	%rd20, [_Z21gabor_backward_kernelPKfS0_S0_S0_S0_S0_S0_PfS1_S1_S1_S1_S1_iiff_param_6];
	ld.param.u64 	%rd21, [_Z21gabor_backward_kernelPKfS0_S0_S0_S0_S0_S0_PfS1_S1_S1_S1_S1_iiff_param_7];
	ld.param.u64 	%rd23, [_Z21gabor_backward_kernelPKfS0_S0_S0_S0_S0_S0_PfS1_S1_S1_S1_S1_iiff_param_9];
	ld.param.u64 	%rd24, [_Z21gabor_backward_kernelPKfS0_S0_S0_S0_S0_S0_PfS1_S1_S1_S1_S1_iiff_param_10];
	ld.param.u32 	%r32, [_Z21gabor_backward_kernelPKfS0_S0_S0_S0_S0_S0_PfS1_S1_S1_S1_S1_iiff_param_13];
	ld.param.u32 	%r31, [_Z21gabor_backward_kernelPKfS0_S0_S0_S0_S0_S0_PfS1_S1_S1_S1_S1_iiff_param_14];
	ld.param.f32 	%f58, [_Z21gabor_backward_kernelPKfS0_S0_S0_S0_S0_S0_PfS1_S1_S1_S1_S1_iiff_param_15];
	ld.param.f32 	%f59, [_Z21gabor_backward_kernelPKfS0_S0_S0_S0_S0_S0_PfS1_S1_S1_S1_S1_iiff_param_16];
	add.u64 	%rd1, %SPL, 0;
	add.u64 	%rd2, %SPL, 0;
	mov.u32 	%r33, %ctaid.x;
	mov.u32 	%r34, %ntid.x;
	mov.u32 	%r35, %tid.x;
	mad.lo.s32 	%r1, %r33, %r34, %r35;
	setp.ge.s32 	%p1, %r1, %r32;
	@%p1 bra 	$L__BB1_33;
	cvta.to.global.u64 	%rd29, %rd14;
	cvta.to.global.u64 	%rd30, %rd15;
	cvta.to.global.u64 	%rd31, %rd16;
	cvta.to.global.u64 	%rd32, %rd17;
	cvta.to.global.u64 	%rd33, %rd18;
	cvta.to.global.u64 	%rd34, %rd19;
	mul.wide.s32 	%rd35, %r1, 4;
	add.s64 	%rd36, %rd29, %rd35;
	ld.global.nc.f32 	%f1, [%rd36];
	add.s64 	%rd37, %rd30, %rd35;
	ld.global.nc.f32 	%f2, [%rd37];
	add.s64 	%rd38, %rd31, %rd35;
	ld.global.nc.f32 	%f3, [%rd38];
	add.s64 	%rd39, %rd32, %rd35;
	ld.global.nc.f32 	%f4, [%rd39];
	add.s64 	%rd40, %rd33, %rd35;
	ld.global.nc.f32 	%f5, [%rd40];
	add.s64 	%rd41, %rd34, %rd35;
	ld.global.nc.f32 	%f6, [%rd41];
	fma.rn.f32 	%f7, %f4, %f4, 0f322BCC77;
	mul.f32 	%f61, %f59, %f4;
	sub.f32 	%f62, %f2, %f61;
	mul.f32 	%f63, %f58, %f62;
	cvt.rzi.s32.f32 	%r36, %f63;
	max.s32 	%r110, %r36, 0;
	add.s32 	%r37, %r31, -1;
	add.f32 	%f64, %f2, %f61;
	mul.f32 	%f65, %f58, %f64;
	cvt.rzi.s32.f32 	%r38, %f65;
	min.s32 	%r3, %r37, %r38;
	setp.gt.s32 	%p2, %r110, %r3;
	mov.f32 	%f292, 0f00000000;
	mov.f32 	%f293, %f292;
	mov.f32 	%f294, %f292;
	mov.f32 	%f295, %f292;
	mov.f32 	%f296, %f292;
	mov.f32 	%f297, %f292;
	@%p2 bra 	$L__BB1_20;
	mul.f32 	%f8, %f4, %f7;
	cvta.to.global.u64 	%rd3, %rd20;
	mov.f32 	%f297, 0f00000000;
	mov.u64 	%rd54, __cudart_i2opi_f;
	mov.f32 	%f296, %f297;
	mov.f32 	%f295, %f297;
	mov.f32 	%f294, %f297;
	mov.f32 	%f293, %f297;
	mov.f32 	%f292, %f297;
$L__BB1_3:
	mov.u32 	%r4, %r110;
	cvt.rn.f32.u32 	%f67, %r4;
	div.rn.f32 	%f68, %f67, %f58;
	sub.f32 	%f15, %f68, %f2;
	mul.f32 	%f16, %f15, %f15;
	mul.wide.u32 	%rd42, %r4, 4;
	add.s64 	%rd43, %rd3, %rd42;
	ld.global.nc.f32 	%f17, [%rd43];
	mul.f32 	%f69, %f6, 0f3F000000;
	mul.f32 	%f70, %f69, %f16;
	fma.rn.f32 	%f71, %f3, %f15, %f70;
	fma.rn.f32 	%f18, %f71, 0f40C90FDB, %f5;
	mul.f32 	%f72, %f18, 0f3F22F983;
	cvt.rni.s32.f32 	%r118, %f72;
	cvt.rn.f32.s32 	%f73, %r118;
	fma.rn.f32 	%f74, %f73, 0fBFC90FDA, %f18;
	fma.rn.f32 	%f75, %f73, 0fB3A22168, %f74;
	fma.rn.f32 	%f291, %f73, 0fA7C234C5, %f75;
	abs.f32 	%f20, %f18;
	setp.ltu.f32 	%p3, %f20, 0f47CE4780;
	mov.u32 	%r114, %r118;
	mov.f32 	%f290, %f291;
	@%p3 bra 	$L__BB1_11;
	setp.neu.f32 	%p4, %f20, 0f7F800000;
	@%p4 bra 	$L__BB1_6;
	mov.f32 	%f78, 0f00000000;
	mul.rn.f32 	%f290, %f18, %f78;
	mov.b32 	%r114, 0;
	bra.uni 	$L__BB1_11;
$L__BB1_6:
	mov.b32 	%r6, %f18;
	mov.b64 	%rd86, 0;
	mov.b32 	%r111, 0;
	mov.u64 	%rd84, __cudart_i2opi_f;
	mov.u64 	%rd85, %rd2;
$L__BB1_7:
	.pragma "nounroll";
	ld.global.nc.u32 	%r40, [%rd84];
	shl.b32 	%r41, %r6, 8;
	or.b32  	%r42, %r41, -2147483648;
	mad.wide.u32 	%rd46, %r40, %r42, %rd86;
	shr.u64 	%rd86, %rd46, 32;
	st.local.u32 	[%rd85], %rd46;
	add.s32 	%r111, %r111, 1;
	add.s64 	%rd85, %rd85, 4;
	add.s64 	%rd84, %rd84, 4;
	setp.ne.s32 	%p5, %r111, 6;
	@%p5 bra 	$L__BB1_7;
	shr.u32 	%r43, %r6, 23;
	st.local.u32 	[%rd2+24], %rd86;
	and.b32  	%r9, %r43, 31;
	and.b32  	%r44, %r43, 224;
	add.s32 	%r45, %r44, -128;
	shr.u32 	%r46, %r45, 5;
	mul.wide.u32 	%rd47, %r46, 4;
	sub.s64 	%rd10, %rd2, %rd47;
	ld.local.u32 	%r112, [%rd10+24];
	ld.local.u32 	%r113, [%rd10+20];
	setp.eq.s32 	%p6, %r9, 0;
	@%p6 bra 	$L__BB1_10;
	shf.l.wrap.b32 	%r112, %r113, %r112, %r9;
	ld.local.u32 	%r47, [%rd10+16];
	shf.l.wrap.b32 	%r113, %r47, %r113, %r9;
$L__BB1_10:
	shr.u32 	%r48, %r112, 30;
	shf.l.wrap.b32 	%r49, %r113, %r112, 2;
	shl.b32 	%r50, %r113, 2;
	shr.u32 	%r51, %r49, 31;
	add.s32 	%r52, %r51, %r48;
	neg.s32 	%r53, %r52;
	setp.lt.s32 	%p7, %r6, 0;
	selp.b32 	%r114, %r53, %r52, %p7;
	xor.b32  	%r54, %r49, %r6;
	shr.s32 	%r55, %r49, 31;
	xor.b32  	%r56, %r55, %r49;
	xor.b32  	%r57, %r55, %r50;
	cvt.u64.u32 	%rd48, %r56;
	shl.b64 	%rd49, %rd48, 32;
	cvt.u64.u32 	%rd50, %r57;
	or.b64  	%rd51, %rd49, %rd50;
	cvt.rn.f64.s64 	%fd1, %rd51;
	mul.f64 	%fd2, %fd1, 0d3BF921FB54442D19;
	cvt.rn.f32.f64 	%f76, %fd2;
	neg.f32 	%f77, %f76;
	setp.lt.s32 	%p8, %r54, 0;
	selp.f32 	%f290, %f77, %f76, %p8;
$L__BB1_11:
	setp.ltu.f32 	%p9, %f20, 0f47CE4780;
	add.s32 	%r59, %r114, 1;
	mul.rn.f32 	%f79, %f290, %f290;
	and.b32  	%r60, %r114, 1;
	setp.eq.b32 	%p10, %r60, 1;
	selp.f32 	%f80, %f290, 0f3F800000, %p10;
	fma.rn.f32 	%f81, %f79, %f80, 0f00000000;
	fma.rn.f32 	%f82, %f79, 0f37CBAC00, 0fBAB607ED;
	selp.f32 	%f83, 0fB94D4153, %f82, %p10;
	selp.f32 	%f84, 0f3C0885E4, 0f3D2AAABB, %p10;
	fma.rn.f32 	%f85, %f83, %f79, %f84;
	selp.f32 	%f86, 0fBE2AAAA8, 0fBEFFFFFF, %p10;
	fma.rn.f32 	%f87, %f85, %f79, %f86;
	fma.rn.f32 	%f88, %f87, %f81, %f80;
	and.b32  	%r61, %r59, 2;
	setp.eq.s32 	%p11, %r61, 0;
	mov.f32 	%f89, 0f00000000;
	sub.f32 	%f90, %f89, %f88;
	selp.f32 	%f24, %f88, %f90, %p11;
	@%p9 bra 	$L__BB1_19;
	setp.neu.f32 	%p12, %f20, 0f7F800000;
	@%p12 bra 	$L__BB1_14;
	mov.f32 	%f93, 0f00000000;
	mul.rn.f32 	%f291, %f18, %f93;
	mov.b32 	%r118, 0;
	bra.uni 	$L__BB1_19;
$L__BB1_14:
	mov.b32 	%r18, %f18;
	mov.b64 	%rd87, 0;
	mov.b32 	%r115, 0;
$L__BB1_15:
	.pragma "nounroll";
	mul.wide.u32 	%rd53, %r115, 4;
	add.s64 	%rd55, %rd54, %rd53;
	ld.global.nc.u32 	%r63, [%rd55];
	shl.b32 	%r64, %r18, 8;
	or.b32  	%r65, %r64, -2147483648;
	mad.wide.u32 	%rd56, %r63, %r65, %rd87;
	shr.u64 	%rd87, %rd56, 32;
	add.s64 	%rd57, %rd1, %rd53;
	st.local.u32 	[%rd57], %rd56;
	add.s32 	%r115, %r115, 1;
	setp.ne.s32 	%p13, %r115, 6;
	@%p13 bra 	$L__BB1_15;
	shr.u32 	%r66, %r18, 23;
	st.local.u32 	[%rd1+24], %rd87;
	and.b32  	%r21, %r66, 31;
	and.b32  	%r67, %r66, 224;
	add.s32 	%r68, %r67, -128;
	shr.u32 	%r69, %r68, 5;
	mul.wide.u32 	%rd58, %r69, 4;
	sub.s64 	%rd13, %rd1, %rd58;
	ld.local.u32 	%r116, [%rd13+24];
	ld.local.u32 	%r117, [%rd13+20];
	setp.eq.s32 	%p14, %r21, 0;
	@%p14 bra 	$L__BB1_18;
	shf.l.wrap.b32 	%r116, %r117, %r116, %r21;
	ld.local.u32 	%r70, [%rd13+16];
	shf.l.wrap.b32 	%r117, %r70, %r117, %r21;
$L__BB1_18:
	shr.u32 	%r71, %r116, 30;
	shf.l.wrap.b32 	%r72, %r117, %r116, 2;
	shl.b32 	%r73, %r117, 2;
	shr.u32 	%r74, %r72, 31;
	add.s32 	%r75, %r74, %r71;
	neg.s32 	%r76, %r75;
	setp.lt.s32 	%p15, %r18, 0;
	selp.b32 	%r118, %r76, %r75, %p15;
	xor.b32  	%r77, %r72, %r18;
	shr.s32 	%r78, %r72, 31;
	xor.b32  	%r79, %r78, %r72;
	xor.b32  	%r80, %r78, %r73;
	cvt.u64.u32 	%rd59, %r79;
	shl.b64 	%rd60, %rd59, 32;
	cvt.u64.u32 	%rd61, %r80;
	or.b64  	%rd62, %rd60, %rd61;
	cvt.rn.f64.s64 	%fd3, %rd62;
	mul.f64 	%fd4, %fd3, 0d3BF921FB54442D19;
	cvt.rn.f32.f64 	%f91, %fd4;
	neg.f32 	%f92, %f91;
	setp.lt.s32 	%p16, %r77, 0;
	selp.f32 	%f291, %f92, %f91, %p16;
$L__BB1_19:
	neg.f32 	%f94, %f16;
	add.f32 	%f95, %f7, %f7;
	div.rn.f32 	%f96, %f94, %f95;
	fma.rn.f32 	%f97, %f96, 0f3BBB989D, 0f3F000000;
	cvt.sat.f32.f32 	%f98, %f97;
	mov.f32 	%f99, 0f4B400001;
	mov.f32 	%f100, 0f437C0000;
	fma.rm.f32 	%f101, %f98, %f100, %f99;
	add.f32 	%f102, %f101, 0fCB40007F;
	neg.f32 	%f103, %f102;
	fma.rn.f32 	%f104, %f96, 0f3FB8AA3B, %f103;
	fma.rn.f32 	%f105, %f96, 0f32A57060, %f104;
	ex2.approx.ftz.f32 	%f106, %f105;
	mov.b32 	%r82, %f101;
	shl.b32 	%r83, %r82, 23;
	mov.b32 	%f107, %r83;
	mul.f32 	%f108, %f106, %f107;
	mul.rn.f32 	%f109, %f291, %f291;
	and.b32  	%r84, %r118, 1;
	setp.eq.b32 	%p17, %r84, 1;
	selp.f32 	%f110, 0f3F800000, %f291, %p17;
	fma.rn.f32 	%f111, %f109, %f110, 0f00000000;
	fma.rn.f32 	%f112, %f109, 0f37CBAC00, 0fBAB607ED;
	selp.f32 	%f113, %f112, 0fB94D4153, %p17;
	selp.f32 	%f114, 0f3D2AAABB, 0f3C0885E4, %p17;
	fma.rn.f32 	%f115, %f113, %f109, %f114;
	selp.f32 	%f116, 0fBEFFFFFF, 0fBE2AAAA8, %p17;
	fma.rn.f32 	%f117, %f115, %f109, %f116;
	fma.rn.f32 	%f118, %f117, %f111, %f110;
	and.b32  	%r85, %r118, 2;
	setp.eq.s32 	%p18, %r85, 0;
	mov.f32 	%f119, 0f00000000;
	sub.f32 	%f120, %f119, %f118;
	selp.f32 	%f121, %f118, %f120, %p18;
	mul.f32 	%f122, %f15, %f108;
	div.rn.f32 	%f123, %f122, %f7;
	mul.f32 	%f124, %f16, %f108;
	div.rn.f32 	%f125, %f124, %f8;
	mul.f32 	%f126, %f121, 0f40C90FDB;
	fma.rn.f32 	%f127, %f6, %f15, %f3;
	mul.f32 	%f128, %f127, %f126;
	mul.f32 	%f129, %f15, %f126;
	mul.f32 	%f130, %f121, 0fC0490FDB;
	mul.f32 	%f131, %f16, %f130;
	mul.f32 	%f132, %f17, %f108;
	fma.rn.f32 	%f292, %f132, %f24, %f292;
	mul.f32 	%f133, %f1, %f17;
	mul.f32 	%f134, %f108, %f128;
	fma.rn.f32 	%f135, %f123, %f24, %f134;
	fma.rn.f32 	%f293, %f133, %f135, %f293;
	mul.f32 	%f136, %f133, %f108;
	mul.f32 	%f137, %f136, %f129;
	sub.f32 	%f294, %f294, %f137;
	mul.f32 	%f138, %f133, %f125;
	fma.rn.f32 	%f295, %f138, %f24, %f295;
	mul.f32 	%f139, %f136, %f121;
	sub.f32 	%f296, %f296, %f139;
	fma.rn.f32 	%f297, %f136, %f131, %f297;
	add.s32 	%r110, %r4, 1;
	setp.ne.s32 	%p19, %r4, %r3;
	@%p19 bra 	$L__BB1_3;
$L__BB1_20:
	abs.f32 	%f40, %f292;
	setp.leu.f32 	%p20, %f40, 0f41200000;
	@%p20 bra 	$L__BB1_22;
	div.rn.f32 	%f140, %f40, 0f41200000;
	setp.lt.f32 	%p21, %f140, 0f00800000;
	mul.f32 	%f141, %f140, 0f4B000000;
	selp.f32 	%f142, %f141, %f140, %p21;
	selp.f32 	%f143, 0fC1B80000, 0f00000000, %p21;
	mov.b32 	%r86, %f142;
	add.s32 	%r87, %r86, -1059760811;
	and.b32  	%r88, %r87, -8388608;
	sub.s32 	%r89, %r86, %r88;
	mov.b32 	%f144, %r89;
	cvt.rn.f32.s32 	%f145, %r88;
	fma.rn.f32 	%f146, %f145, 0f34000000, %f143;
	add.f32 	%f147, %f144, 0fBF800000;
	fma.rn.f32 	%f148, %f147, 0fBE055027, 0f3E1039F6;
	fma.rn.f32 	%f149, %f148, %f147, 0fBDF8CDCC;
	fma.rn.f32 	%f150, %f149, %f147, 0f3E0F2955;
	fma.rn.f32 	%f151, %f150, %f147, 0fBE2AD8B9;
	fma.rn.f32 	%f152, %f151, %f147, 0f3E4CED0B;
	fma.rn.f32 	%f153, %f152, %f147, 0fBE7FFF22;
	fma.rn.f32 	%f154, %f153, %f147, 0f3EAAAA78;
	fma.rn.f32 	%f155, %f154, %f147, 0fBF000000;
	mul.f32 	%f156, %f147, %f155;
	fma.rn.f32 	%f157, %f156, %f147, %f147;
	fma.rn.f32 	%f158, %f146, 0f3F317218, %f157;
	setp.gt.u32 	%p22, %r86, 2139095039;
	fma.rn.f32 	%f159, %f142, 0f7F800000, 0f7F800000;
	selp.f32 	%f160, %f159, %f158, %p22;
	setp.eq.f32 	%p23, %f142, 0f00000000;
	add.f32 	%f161, %f160, 0f3F800000;
	mul.f32 	%f162, %f161, 0f41200000;
	selp.f32 	%f163, 0fFF800000, %f162, %p23;
	copysign.f32 	%f292, %f292, %f163;
$L__BB1_22:
	cvta.to.global.u64 	%rd63, %rd21;
	mul.wide.s32 	%rd64, %r1, 4;
	add.s64 	%rd65, %rd63, %rd64;
	st.global.f32 	[%rd65], %f292;
	abs.f32 	%f43, %f293;
	setp.leu.f32 	%p24, %f43, 0f42C80000;
	@%p24 bra 	$L__BB1_24;
	div.rn.f32 	%f164, %f43, 0f42C80000;
	setp.lt.f32 	%p25, %f164, 0f00800000;
	mul.f32 	%f165, %f164, 0f4B000000;
	selp.f32 	%f166, %f165, %f164, %p25;
	selp.f32 	%f167, 0fC1B80000, 0f00000000, %p25;
	mov.b32 	%r90, %f166;
	add.s32 	%r91, %r90, -1059760811;
	and.b32  	%r92, %r91, -8388608;
	sub.s32 	%r93, %r90, %r92;
	mov.b32 	%f168, %r93;
	cvt.rn.f32.s32 	%f169, %r92;
	fma.rn.f32 	%f170, %f169, 0f34000000, %f167;
	add.f32 	%f171, %f168, 0fBF800000;
	fma.rn.f32 	%f172, %f171, 0fBE055027, 0f3E1039F6;
	fma.rn.f32 	%f173, %f172, %f171, 0fBDF8CDCC;
	fma.rn.f32 	%f174, %f173, %f171, 0f3E0F2955;
	fma.rn.f32 	%f175, %f174, %f171, 0fBE2AD8B9;
	fma.rn.f32 	%f176, %f175, %f171, 0f3E4CED0B;
	fma.rn.f32 	%f177, %f176, %f171, 0fBE7FFF22;
	fma.rn.f32 	%f178, %f177, %f171, 0f3EAAAA78;
	fma.rn.f32 	%f179, %f178, %f171, 0fBF000000;
	mul.f32 	%f180, %f171, %f179;
	fma.rn.f32 	%f181, %f180, %f171, %f171;
	fma.rn.f32 	%f182, %f170, 0f3F317218, %f181;
	setp.gt.u32 	%p26, %r90, 2139095039;
	fma.rn.f32 	%f183, %f166, 0f7F800000, 0f7F800000;
	selp.f32 	%f184, %f183, %f182, %p26;
	setp.eq.f32 	%p27, %f166, 0f00000000;
	add.f32 	%f185, %f184, 0f3F800000;
	mul.f32 	%f186, %f185, 0f42C80000;
	selp.f32 	%f187, 0fFF800000, %f186, %p27;
	copysign.f32 	%f293, %f293, %f187;
$L__BB1_24:
	ld.param.u64 	%rd81, [_Z21gabor_backward_kernelPKfS0_S0_S0_S0_S0_S0_PfS1_S1_S1_S1_S1_iiff_param_8];
	cvta.to.global.u64 	%rd66, %rd81;
	add.s64 	%rd68, %rd66, %rd64;
	st.global.f32 	[%rd68], %f293;
	abs.f32 	%f46, %f294;
	setp.leu.f32 	%p28, %f46, 0f42C80000;
	@%p28 bra 	$L__BB1_26;
	div.rn.f32 	%f188, %f46, 0f42C80000;
	setp.lt.f32 	%p29, %f188, 0f00800000;
	mul.f32 	%f189, %f188, 0f4B000000;
	selp.f32 	%f190, %f189, %f188, %p29;
	selp.f32 	%f191, 0fC1B80000, 0f00000000, %p29;
	mov.b32 	%r94, %f190;
	add.s32 	%r95, %r94, -1059760811;
	and.b32  	%r96, %r95, -8388608;
	sub.s32 	%r97, %r94, %r96;
	mov.b32 	%f192, %r97;
	cvt.rn.f32.s32 	%f193, %r96;
	fma.rn.f32 	%f194, %f193, 0f34000000, %f191;
	add.f32 	%f195, %f192, 0fBF800000;
	fma.rn.f32 	%f196, %f195, 0fBE055027, 0f3E1039F6;
	fma.rn.f32 	%f197, %f196, %f195, 0fBDF8CDCC;
	fma.rn.f32 	%f198, %f197, %f195, 0f3E0F2955;
	fma.rn.f32 	%f199, %f198, %f195, 0fBE2AD8B9;
	fma.rn.f32 	%f200, %f199, %f195, 0f3E4CED0B;
	fma.rn.f32 	%f201, %f200, %f195, 0fBE7FFF22;
	fma.rn.f32 	%f202, %f201, %f195, 0f3EAAAA78;
	fma.rn.f32 	%f203, %f202, %f195, 0fBF000000;
	mul.f32 	%f204, %f195, %f203;
	fma.rn.f32 	%f205, %f204, %f195, %f195;
	fma.rn.f32 	%f206, %f194, 0f3F317218, %f205;
	setp.gt.u32 	%p30, %r94, 2139095039;
	fma.rn.f32 	%f207, %f190, 0f7F800000, 0f7F800000;
	selp.f32 	%f208, %f207, %f206, %p30;
	setp.eq.f32 	%p31, %f190, 0f00000000;
	add.f32 	%f209, %f208, 0f3F800000;
	mul.f32 	%f210, %f209, 0f42C80000;
	selp.f32 	%f211, 0fFF800000, %f210, %p31;
	copysign.f32 	%f294, %f294, %f211;
$L__BB1_26:
	cvta.to.global.u64 	%rd69, %rd23;
	add.s64 	%rd71, %rd69, %rd64;
	st.global.f32 	[%rd71], %f294;
	abs.f32 	%f49, %f295;
	setp.leu.f32 	%p32, %f49, 0f42C80000;
	@%p32 bra 	$L__BB1_28;
	div.rn.f32 	%f212, %f49, 0f42C80000;
	setp.lt.f32 	%p33, %f212, 0f00800000;
	mul.f32 	%f213, %f212, 0f4B000000;
	selp.f32 	%f214, %f213, %f212, %p33;
	selp.f32 	%f215, 0fC1B80000, 0f00000000, %p33;
	mov.b32 	%r98, %f214;
	add.s32 	%r99, %r98, -1059760811;
	and.b32  	%r100, %r99, -8388608;
	sub.s32 	%r101, %r98, %r100;
	mov.b32 	%f216, %r101;
	cvt.rn.f32.s32 	%f217, %r100;
	fma.rn.f32 	%f218, %f217, 0f34000000, %f215;
	add.f32 	%f219, %f216, 0fBF800000;
	fma.rn.f32 	%f220, %f219, 0fBE055027, 0f3E1039F6;
	fma.rn.f32 	%f221, %f220, %f219, 0fBDF8CDCC;
	fma.rn.f32 	%f222, %f221, %f219, 0f3E0F2955;
	fma.rn.f32 	%f223, %f222, %f219, 0fBE2AD8B9;
	fma.rn.f32 	%f224, %f223, %f219, 0f3E4CED0B;
	fma.rn.f32 	%f225, %f224, %f219, 0fBE7FFF22;
	fma.rn.f32 	%f226, %f225, %f219, 0f3EAAAA78;
	fma.rn.f32 	%f227, %f226, %f219, 0fBF000000;
	mul.f32 	%f228, %f219, %f227;
	fma.rn.f32 	%f229, %f228, %f219, %f219;
	fma.rn.f32 	%f230, %f218, 0f3F317218, %f229;
	setp.gt.u32 	%p34, %r98, 2139095039;
	fma.rn.f32 	%f231, %f214, 0f7F800000, 0f7F800000;
	selp.f32 	%f232, %f231, %f230, %p34;
	setp.eq.f32 	%p35, %f214, 0f00000000;
	add.f32 	%f233, %f232, 0f3F800000;
	mul.f32 	%f234, %f233, 0f42C80000;
	selp.f32 	%f235, 0fFF800000, %f234, %p35;
	copysign.f32 	%f295, %f295, %f235;
$L__BB1_28:
	cvta.to.global.u64 	%rd72, %rd24;
	add.s64 	%rd74, %rd72, %rd64;
	st.global.f32 	[%rd74], %f295;
	abs.f32 	%f52, %f296;
	setp.leu.f32 	%p36, %f52, 0f41200000;
	@%p36 bra 	$L__BB1_30;
	div.rn.f32 	%f236, %f52, 0f41200000;
	setp.lt.f32 	%p37, %f236, 0f00800000;
	mul.f32 	%f237, %f236, 0f4B000000;
	selp.f32 	%f238, %f237, %f236, %p37;
	selp.f32 	%f239, 0fC1B80000, 0f00000000, %p37;
	mov.b32 	%r102, %f238;
	add.s32 	%r103, %r102, -1059760811;
	and.b32  	%r104, %r103, -8388608;
	sub.s32 	%r105, %r102, %r104;
	mov.b32 	%f240, %r105;
	cvt.rn.f32.s32 	%f241, %r104;
	fma.rn.f32 	%f242, %f241, 0f34000000, %f239;
	add.f32 	%f243, %f240, 0fBF800000;
	fma.rn.f32 	%f244, %f243, 0fBE055027, 0f3E1039F6;
	fma.rn.f32 	%f245, %f244, %f243, 0fBDF8CDCC;
	fma.rn.f32 	%f246, %f245, %f243, 0f3E0F2955;
	fma.rn.f32 	%f247, %f246, %f243, 0fBE2AD8B9;
	fma.rn.f32 	%f248, %f247, %f243, 0f3E4CED0B;
	fma.rn.f32 	%f249, %f248, %f243, 0fBE7FFF22;
	fma.rn.f32 	%f250, %f249, %f243, 0f3EAAAA78;
	fma.rn.f32 	%f251, %f250, %f243, 0fBF000000;
	mul.f32 	%f252, %f243, %f251;
	fma.rn.f32 	%f253, %f252, %f243, %f243;
	fma.rn.f32 	%f254, %f242, 0f3F317218, %f253;
	setp.gt.u32 	%p38, %r102, 2139095039;
	fma.rn.f32 	%f255, %f238, 0f7F800000, 0f7F800000;
	selp.f32 	%f256, %f255, %f254, %p38;
	setp.eq.f32 	%p39, %f238, 0f00000000;
	add.f32 	%f257, %f256, 0f3F800000;
	mul.f32 	%f258, %f257, 0f41200000;
	selp.f32 	%f259, 0fFF800000, %f258, %p39;
	copysign.f32 	%f296, %f296, %f259;
$L__BB1_30:
	ld.param.u64 	%rd82, [_Z21gabor_backward_kernelPKfS0_S0_S0_S0_S0_S0_PfS1_S1_S1_S1_S1_iiff_param_11];
	cvta.to.global.u64 	%rd75, %rd82;
	add.s64 	%rd77, %rd75, %rd64;
	st.global.f32 	[%rd77], %f296;
	abs.f32 	%f55, %f297;
	setp.leu.f32 	%p40, %f55, 0f42480000;
	@%p40 bra 	$L__BB1_32;
	div.rn.f32 	%f260, %f55, 0f42480000;
	setp.lt.f32 	%p41, %f260, 0f00800000;
	mul.f32 	%f261, %f260, 0f4B000000;
	selp.f32 	%f262, %f261, %f260, %p41;
	selp.f32 	%f263, 0fC1B80000, 0f00000000, %p41;
	mov.b32 	%r106, %f262;
	add.s32 	%r107, %r106, -1059760811;
	and.b32  	%r108, %r107, -8388608;
	sub.s32 	%r109, %r106, %r108;
	mov.b32 	%f264, %r109;
	cvt.rn.f32.s32 	%f265, %r108;
	fma.rn.f32 	%f266, %f265, 0f34000000, %f263;
	add.f32 	%f267, %f264, 0fBF800000;
	fma.rn.f32 	%f268, %f267, 0fBE055027, 0f3E1039F6;
	fma.rn.f32 	%f269, %f268, %f267, 0fBDF8CDCC;
	fma.rn.f32 	%f270, %f269, %f267, 0f3E0F2955;
	fma.rn.f32 	%f271, %f270, %f267, 0fBE2AD8B9;
	fma.rn.f32 	%f272, %f271, %f267, 0f3E4CED0B;
	fma.rn.f32 	%f273, %f272, %f267, 0fBE7FFF22;
	fma.rn.f32 	%f274, %f273, %f267, 0f3EAAAA78;
	fma.rn.f32 	%f275, %f274, %f267, 0fBF000000;
	mul.f32 	%f276, %f267, %f275;
	fma.rn.f32 	%f277, %f276, %f267, %f267;
	fma.rn.f32 	%f278, %f266, 0f3F317218, %f277;
	setp.gt.u32 	%p42, %r106, 2139095039;
	fma.rn.f32 	%f279, %f262, 0f7F800000, 0f7F800000;
	selp.f32 	%f280, %f279, %f278, %p42;
	setp.eq.f32 	%p43, %f262, 0f00000000;
	add.f32 	%f281, %f280, 0f3F800000;
	mul.f32 	%f282, %f281, 0f42480000;
	selp.f32 	%f283, 0fFF800000, %f282, %p43;
	copysign.f32 	%f297, %f297, %f283;
$L__BB1_32:
	ld.param.u64 	%rd83, [_Z21gabor_backward_kernelPKfS0_S0_S0_S0_S0_S0_PfS1_S1_S1_S1_S1_iiff_param_12];
	cvta.to.global.u64 	%rd78, %rd83;
	add.s64 	%rd80, %rd78, %rd64;
	st.global.f32 	[%rd80], %f297;
$L__BB1_33:
	ret;

}


// ===== COMPILED SASS (sm_100) =====

	.target	sm_100

	.elftype	@"ET_EXEC"


//--------------------- .note.nv.tkinfo           --------------------------
	.section	.note.nv.tkinfo,"",@"SHT_NOTE"
	.sectionflags	@"SHF_NOTE_NV_TKINFO"
	.tkinfo
        /*0018*/ 	.word	0x00000002
        /*0030*/ 	.string	""
        /*0030*/ 	.string	"ptxas"
        /*0030*/ 	.string	"Cuda compilation tools, release 13.0, V13.0.88"
        /*0030*/ 	.string	"Build cuda_13.0.r13.0/compiler.36424714_0"
        /*0030*/ 	.string	"-arch sm_100 -m 64 "



//--------------------- .note.nv.cuinfo           --------------------------
	.section	.note.nv.cuinfo,"",@"SHT_NOTE"
	.sectionflags	@"SHF_NOTE_NV_CUINFO"
        /*0018*/ 	.short	0x0002
        /*001a*/ 	.short	0x0064
        /*001c*/ 	.short	0x0082
	.zero		2


//--------------------- .nv.info                  --------------------------
	.section	.nv.info,"",@"SHT_CUDA_INFO"
	.align	4


	//----- nvinfo : EIATTR_REGCOUNT
	.align		4
        /*0000*/ 	.byte	0x04, 0x2f
        /*0002*/ 	.short	(.L_2 - .L_1)
	.align		4
.L_1:
        /*0004*/ 	.word	index@(_Z20gabor_forward_kernelPKfS0_S0_S0_S0_S0_Pfiiff)
        /*0008*/ 	.word	0x0000001a


	//----- nvinfo : EIATTR_FRAME_SIZE
	.align		4
.L_2:
        /*000c*/ 	.byte	0x04, 0x11
        /*000e*/ 	.short	(.L_4 - .L_3)
	.align		4
.L_3:
        /*0010*/ 	.word	index@($__internal_1_$__cuda_sm3x_div_rn_noftz_f32_slowpath)
        /*0014*/ 	.word	0x00000020


	//----- nvinfo : EIATTR_FRAME_SIZE
	.align		4
.L_4:
        /*0018*/ 	.byte	0x04, 0x11
        /*001a*/ 	.short	(.L_6 - .L_5)
	.align		4
.L_5:
        /*001c*/ 	.word	index@(_Z20gabor_forward_kernelPKfS0_S0_S0_S0_S0_Pfiiff)
        /*0020*/ 	.word	0x00000020


	//----- nvinfo : EIATTR_REGCOUNT
	.align		4
.L_6:
        /*0024*/ 	.byte	0x04, 0x2f
        /*0026*/ 	.short	(.L_8 - .L_7)
	.align		4
.L_7:
        /*0028*/ 	.word	index@(_Z21gabor_backward_kernelPKfS0_S0_S0_S0_S0_S0_PfS1_S1_S1_S1_S1_iiff)
        /*002c*/ 	.word	0x00000025


	//----- nvinfo : EIATTR_FRAME_SIZE
	.align		4
.L_8:
        /*0030*/ 	.byte	0x04, 0x11
        /*0032*/ 	.short	(.L_10 - .L_9)
	.align		4
.L_9:
        /*0034*/ 	.word	index@($__internal_0_$__cuda_sm3x_div_rn_noftz_f32_slowpath)
        /*0038*/ 	.word	0x00000020


	//----- nvinfo : EIATTR_FRAME_SIZE
	.align		4
.L_10:
        /*003c*/ 	.byte	0x04, 0x11
        /*003e*/ 	.short	(.L_12 - .L_11)
	.align		4
.L_11:
        /*0040*/ 	.word	index@(_Z21gabor_backward_kernelPKfS0_S0_S0_S0_S0_S0_PfS1_S1_S1_S1_S1_iiff)
        /*0044*/ 	.word	0x00000020


	//----- nvinfo : EIATTR_MIN_STACK_SIZE
	.align		4
.L_12:
        /*0048*/ 	.byte	0x04, 0x12
        /*004a*/ 	.short	(.L_14 - .L_13)
	.align		4
.L_13:
        /*004c*/ 	.word	index@(_Z21gabor_backward_kernelPKfS0_S0_S0_S0_S0_S0_PfS1_S1_S1_S1_S1_iiff)
        /*0050*/ 	.word	0x00000020


	//----- nvinfo : EIATTR_MIN_STACK_SIZE
	.align		4
.L_14:
        /*0054*/ 	.byte	0x04, 0x12
        /*0056*/ 	.short	(.L_16 - .L_15)
	.align		4
.L_15:
        /*0058*/ 	.word	index@(_Z20gabor_forward_kernelPKfS0_S0_S0_S0_S0_Pfiiff)
        /*005c*/ 	.word	0x00000020
.L_16:


//--------------------- .nv.compat                --------------------------
	.section	.nv.compat,"",@"SHT_CUDA_COMPAT_INFO"
	.align	4
        /*0000*/ 	.byte	0x02, 0x09, 0x00, 0x00, 0x02, 0x02, 0x01, 0x00, 0x02, 0x05, 0x05, 0x00, 0x03, 0x07, 0x01, 0x01
        /*0010*/ 	.byte	0x02, 0x03, 0x00, 0x00, 0x02, 0x06, 0x01, 0x00, 0x04, 0x0b, 0x08, 0x00, 0x01, 0x00, 0x00, 0x00
        /*0020*/ 	.byte	0x00, 0x00, 0x00, 0x00


//--------------------- .nv.info._Z21gabor_backward_kernelPKfS0_S0_S0_S0_S0_S0_PfS1_S1_S1_S1_S1_iiff --------------------------
	.section	.nv.info._Z21gabor_backward_kernelPKfS0_S0_S0_S0_S0_S0_PfS1_S1_S1_S1_S1_iiff,"",@"SHT_CUDA_INFO"
	.sectionflags	@""
	.align	4


	//----- nvinfo : EIATTR_CUDA_API_VERSION
	.align		4
        /*0000*/ 	.byte	0x04, 0x37
        /*0002*/ 	.short	(.L_18 - .L_17)
.L_17:
        /*0004*/ 	.word	0x00000082


	//----- nvinfo : EIATTR_KPARAM_INFO
	.align		4
.L_18:
        /*0008*/ 	.byte	0x04, 0x17
        /*000a*/ 	.short	(.L_20 - .L_19)
.L_19:
        /*000c*/ 	.word	0x00000000
        /*0010*/ 	.short	0x0010
        /*0012*/ 	.short	0x0074
        /*0014*/ 	.byte	0x00, 0xf0, 0x11, 0x00


	//----- nvinfo : EIATTR_KPARAM_INFO
	.align		4
.L_20:
        /*0018*/ 	.byte	0x04, 0x17
        /*001a*/ 	.short	(.L_22 - .L_21)
.L_21:
        /*001c*/ 	.word	0x00000000
        /*0020*/ 	.short	0x000f
        /*0022*/ 	.short	0x0070
        /*0024*/ 	.byte	0x00, 0xf0, 0x11, 0x00


	//----- nvinfo : EIATTR_KPARAM_INFO
	.align		4
.L_22:
        /*0028*/ 	.byte	0x04, 0x17
        /*002a*/ 	.short	(.L_24 - .L_23)
.L_23:
        /*002c*/ 	.word	0x00000000
        /*0030*/ 	.short	0x000e
        /*0032*/ 	.short	0x006c
        /*0034*/ 	.byte	0x00, 0xf0, 0x11, 0x00


	//----- nvinfo : EIATTR_KPARAM_INFO
	.align		4
.L_24:
        /*0038*/ 	.byte	0x04, 0x17
        /*003a*/ 	.short	(.L_26 - .L_25)
.L_25:
        /*003c*/ 	.word	0x00000000
        /*0040*/ 	.short	0x000d
        /*0042*/ 	.short	0x0068
        /*0044*/ 	.byte	0x00, 0xf0, 0x11, 0x00


	//----- nvinfo : EIATTR_KPARAM_INFO
	.align		4
.L_26:
        /*0048*/ 	.byte	0x04, 0x17
        /*004a*/ 	.short	(.L_28 - .L_27)
.L_27:
        /*004c*/ 	.word	0x00000000
        /*0050*/ 	.short	0x000c
        /*0052*/ 	.short	0x0060
        /*0054*/ 	.byte	0x00, 0xf5, 0x21, 0x00


	//----- nvinfo : EIATTR_KPARAM_INFO
	.align		4
.L_28:
        /*0058*/ 	.byte	0x04, 0x17
        /*005a*/ 	.short	(.L_30 - .L_29)
.L_29:
        /*005c*/ 	.word	0x00000000
        /*0060*/ 	.short	0x000b
        /*0062*/ 	.short	0x0058
        /*0064*/ 	.byte	0x00, 0xf5, 0x21, 0x00


	//----- nvinfo : EIATTR_KPARAM_INFO
	.align		4
.L_30:
        /*0068*/ 	.byte	0x04, 0x17
        /*006a*/ 	.short	(.L_32 - .L_31)
.L_31:
        /*006c*/ 	.word	0x00000000
        /*0070*/ 	.short	0x000a
        /*0072*/ 	.short	0x0050
        /*0074*/ 	.byte	0x00, 0xf5, 0x21, 0x00


	//----- nvinfo : EIATTR_KPARAM_INFO
	.align		4
.L_32:
        /*0078*/ 	.byte	0x04, 0x17
        /*007a*/ 	.short	(.L_34 - .L_33)
.L_33:
        /*007c*/ 	.word	0x00000000
        /*0080*/ 	.short	0x0009
        /*0082*/ 	.short	0x0048
        /*0084*/ 	.byte	0x00, 0xf5, 0x21, 0x00


	//----- nvinfo : EIATTR_KPARAM_INFO
	.align		4
.L_34:
        /*0088*/ 	.byte	0x04, 0x17
        /*008a*/ 	.short	(.L_36 - .L_35)
.L_35:
        /*008c*/ 	.word	0x00000000
        /*0090*/ 	.short	0x0008
        /*0092*/ 	.short	0x0040
        /*0094*/ 	.byte	0x00, 0xf5, 0x21, 0x00


	//----- nvinfo : EIATTR_KPARAM_INFO
	.align		4
.L_36:
        /*0098*/ 	.byte	0x04, 0x17
        /*009a*/ 	.short	(.L_38 - .L_37)
.L_37:
        /*009c*/ 	.word	0x00000000
        /*00a0*/ 	.short	0x0007
        /*00a2*/ 	.short	0x0038
        /*00a4*/ 	.byte	0x00, 0xf5, 0x21, 0x00


	//----- nvinfo : EIATTR_KPARAM_INFO
	.align		4
.L_38:
        /*00a8*/ 	.byte	0x04, 0x17
        /*00aa*/ 	.short	(.L_40 - .L_39)
.L_39:
        /*00ac*/ 	.word	0x00000000
        /*00b0*/ 	.short	0x0006
        /*00b2*/ 	.short	0x0030
        /*00b4*/ 	.byte	0x00, 0xf5, 0x21, 0x00


	//----- nvinfo : EIATTR_KPARAM_INFO
	.align		4
.L_40:
        /*00b8*/ 	.byte	0x04, 0x17
        /*00ba*/ 	.short	(.L_42 - .L_41)
.L_41:
        /*00bc*/ 	.word	0x00000000
        /*00c0*/ 	.short	0x0005
        /*00c2*/ 	.short	0x0028
        /*00c4*/ 	.byte	0x00, 0xf5, 0x21, 0x00


	//----- nvinfo : EIATTR_KPARAM_INFO
	.align		4
.L_42:
        /*00c8*/ 	.byte	0x04, 0x17
        /*00ca*/ 	.short	(.L_44 - .L_43)
.L_43:
        /*00cc*/ 	.word	0x00000000
        /*00d0*/ 	.short	0x0004
        /*00d2*/ 	.short	0x0020
        /*00d4*/ 	.byte	0x00, 0xf5, 0x21, 0x00


	//----- nvinfo : EIATTR_KPARAM_INFO
	.align		4
.L_44:
        /*00d8*/ 	.byte	0x04, 0x17
        /*00da*/ 	.short	(.L_46 - .L_45)
.L_45:
        /*00dc*/ 	.word	0x00000000
        /*00e0*/ 	.short	0x0003
        /*00e2*/ 	.short	0x0018
        /*00e4*/ 	.byte	0x00, 0xf5, 0x21, 0x00


	//----- nvinfo : EIATTR_KPARAM_INFO
	.align		4
.L_46:
        /*00e8*/ 	.byte	0x04, 0x17
        /*00ea*/ 	.short	(.L_48 - .L_47)
.L_47:
        /*00ec*/ 	.word	0x00000000
        /*00f0*/ 	.short	0x0002
        /*00f2*/ 	.short	0x0010
        /*00f4*/ 	.byte	0x00, 0xf5, 0x21, 0x00


	//----- nvinfo : EIATTR_KPARAM_INFO
	.align		4
.L_48:
        /*00f8*/ 	.byte	0x04, 0x17
        /*00fa*/ 	.short	(.L_50 - .L_49)
.L_49:
        /*00fc*/ 	.word	0x00000000
        /*0100*/ 	.short	0x0001
        /*0102*/ 	.short	0x0008
        /*0104*/ 	.byte	0x00, 0xf5, 0x21, 0x00


	//----- nvinfo : EIATTR_KPARAM_INFO
	.align		4
.L_50:
        /*0108*/ 	.byte	0x04, 0x17
        /*010a*/ 	.short	(.L_52 - .L_51)
.L_51:
        /*010c*/ 	.word	0x00000000
        /*0110*/ 	.short	0x0000
        /*0112*/ 	.short	0x0000
        /*0114*/ 	.byte	0x00, 0xf5, 0x21, 0x00


	//----- nvinfo : EIATTR_SPARSE_MMA_MASK
	.align		4
.L_52:
        /*0118*/ 	.byte	0x03, 0x50
        /*011a*/ 	.short	0x0000


	//----- nvinfo : EIATTR_MAXREG_COUNT
	.align		4
        /*011c*/ 	.byte	0x03, 0x1b
        /*011e*/ 	.short	0x00ff


	//----- nvinfo : EIATTR_MERCURY_ISA_VERSION
	.align		4
        /*0120*/ 	.byte	0x03, 0x5f
        /*0122*/ 	.short	0x0101


	//----- nvinfo : EIATTR_VRC_CTA_INIT_COUNT
	.align		4
        /*0124*/ 	.byte	0x02, 0x4a
	.zero		1
	.zero		1


	//----- nvinfo : EIATTR_EXIT_INSTR_OFFSETS
	.align		4
        /*0128*/ 	.byte	0x04, 0x1c
        /*012a*/ 	.short	(.L_54 - .L_53)


	//   ....[0]....
.L_53:
        /*012c*/ 	.word	0x00000080


	//   ....[1]....
        /*0130*/ 	.word	0x00002750


	//----- nvinfo : EIATTR_CRS_STACK_SIZE
	.align		4
.L_54:
        /*0134*/ 	.byte	0x04, 0x1e
        /*0136*/ 	.short	(.L_56 - .L_55)
.L_55:
        /*0138*/ 	.word	0x00000000


	//----- nvinfo : EIATTR_CBANK_PARAM_SIZE
	.align		4
.L_56:
        /*013c*/ 	.byte	0x03, 0x19
        /*013e*/ 	.short	0x0078


	//----- nvinfo : EIATTR_PARAM_CBANK
	.align		4
        /*0140*/ 	.byte	0x04, 0x0a
        /*0142*/ 	.short	(.L_58 - .L_57)
	.align		4
.L_57:
        /*0144*/ 	.word	index@(.nv.constant0._Z21gabor_backward_kernelPKfS0_S0_S0_S0_S0_S0_PfS1_S1_S1_S1_S1_iiff)
        /*0148*/ 	.short	0x0380
        /*014a*/ 	.short	0x0078


	//----- nvinfo : EIATTR_SW_WAR
	.align		4
.L_58:
        /*014c*/ 	.byte	0x04, 0x36
        /*014e*/ 	.short	(.L_60 - .L_59)
.L_59:
        /*0150*/ 	.word	0x00000008
.L_60:


//--------------------- .nv.info._Z20gabor_forward_kernelPKfS0_S0_S0_S0_S0_Pfiiff --------------------------
	.section	.nv.info._Z20gabor_forward_kernelPKfS0_S0_S0_S0_S0_Pfiiff,"",@"SHT_CUDA_INFO"
	.sectionflags	@""
	.align	4


	//----- nvinfo : EIATTR_CUDA_API_VERSION
	.align		4
        /*0000*/ 	.byte	0x04, 0x37
        /*0002*/ 	.short	(.L_62 - .L_61)
.L_61:
        /*0004*/ 	.word	0x00000082


	//----- nvinfo : EIATTR_KPARAM_INFO
	.align		4
.L_62:
        /*0008*/ 	.byte	0x04, 0x17
        /*000a*/ 	.short	(.L_64 - .L_63)
.L_63:
        /*000c*/ 	.word	0x00000000
        /*0010*/ 	.short	0x000a
        /*0012*/ 	.short	0x0044
        /*0014*/ 	.byte	0x00, 0xf0, 0x11, 0x00


	//----- nvinfo : EIATTR_KPARAM_INFO
	.align		4
.L_64:
        /*0018*/ 	.byte	0x04, 0x17
        /*001a*/ 	.short	(.L_66 - .L_65)
.L_65:
        /*001c*/ 	.word	0x00000000
        /*0020*/ 	.short	0x0009
        /*0022*/ 	.short	0x0040
        /*0024*/ 	.byte	0x00, 0xf0, 0x11, 0x00


	//----- nvinfo : EIATTR_KPARAM_INFO
	.align		4
.L_66:
        /*0028*/ 	.byte	0x04, 0x17
        /*002a*/ 	.short	(.L_68 - .L_67)
.L_67:
        /*002c*/ 	.word	0x00000000
        /*0030*/ 	.short	0x0008
        /*0032*/ 	.short	0x003c
        /*0034*/ 	.byte	0x00, 0xf0, 0x11, 0x00


	//----- nvinfo : EIATTR_KPARAM_INFO
	.align		4
.L_68:
        /*0038*/ 	.byte	0x04, 0x17
        /*003a*/ 	.short	(.L_70 - .L_69)
.L_69:
        /*003c*/ 	.word	0x00000000
        /*0040*/ 	.short	0x0007
        /*0042*/ 	.short	0x0038
        /*0044*/ 	.byte	0x00, 0xf0, 0x11, 0x00


	//----- nvinfo : EIATTR_KPARAM_INFO
	.align		4
.L_70:
        /*0048*/ 	.byte	0x04, 0x17
        /*004a*/ 	.short	(.L_72 - .L_71)
.L_71:
        /*004c*/ 	.word	0x00000000
        /*0050*/ 	.short	0x0006
        /*0052*/ 	.short	0x0030
        /*0054*/ 	.byte	0x00, 0xf5, 0x21, 0x00


	//----- nvinfo : EIATTR_KPARAM_INFO
	.align		4
.L_72:
        /*0058*/ 	.byte	0x04, 0x17
        /*005a*/ 	.short	(.L_74 - .L_73)
.L_73:
        /*005c*/ 	.word	0x00000000
        /*0060*/ 	.short	0x0005
        /*0062*/ 	.short	0x0028
        /*0064*/ 	.byte	0x00, 0xf5, 0x21, 0x00


	//----- nvinfo : EIATTR_KPARAM_INFO
	.align		4
.L_74:
        /*0068*/ 	.byte	0x04, 0x17
        /*006a*/ 	.short	(.L_76 - .L_75)
.L_75:
        /*006c*/ 	.word	0x00000000
        /*0070*/ 	.short	0x0004
        /*0072*/ 	.short	0x0020
        /*0074*/ 	.byte	0x00, 0xf5, 0x21, 0x00


	//----- nvinfo : EIATTR_KPARAM_INFO
	.align		4
.L_76:
        /*0078*/ 	.byte	0x04, 0x17
        /*007a*/ 	.short	(.L_78 - .L_77)
.L_77:
        /*007c*/ 	.word	0x00000000
        /*0080*/ 	.short	0x0003
        /*0082*/ 	.short	0x0018
        /*0084*/ 	.byte	0x00, 0xf5, 0x21, 0x00


	//----- nvinfo : EIATTR_KPARAM_INFO
	.align		4
.L_78:
        /*0088*/ 	.byte	0x04, 0x17
        /*008a*/ 	.short	(.L_80 - .L_79)
.L_79:
        /*008c*/ 	.word	0x00000000
        /*0090*/ 	.short	0x0002
        /*0092*/ 	.short	0x0010
        /*0094*/ 	.byte	0x00, 0xf5, 0x21, 0x00


	//----- nvinfo : EIATTR_KPARAM_INFO
	.align		4
.L_80:
        /*0098*/ 	.byte	0x04, 0x17
        /*009a*/ 	.short	(.L_82 - .L_81)
.L_81:
        /*009c*/ 	.word	0x00000000
        /*00a0*/ 	.short	0x0001
        /*00a2*/ 	.short	0x0008
        /*00a4*/ 	.byte	0x00, 0xf5, 0x21, 0x00


	//----- nvinfo : EIATTR_KPARAM_INFO
	.align		4
.L_82:
        /*00a8*/ 	.byte	0x04, 0x17
        /*00aa*/ 	.short	(.L_84 - .L_83)
.L_83:
        /*00ac*/ 	.word	0x00000000
        /*00b0*/ 	.short	0x0000
        /*00b2*/ 	.short	0x0000
        /*00b4*/ 	.byte	0x00, 0xf5, 0x21, 0x00


	//----- nvinfo : EIATTR_SPARSE_MMA_MASK
	.align		4
.L_84:
        /*00b8*/ 	.byte	0x03, 0x50
        /*00ba*/ 	.short	0x0000


	//----- nvinfo : EIATTR_MAXREG_COUNT
	.align		4
        /*00bc*/ 	.byte	0x03, 0x1b
        /*00be*/ 	.short	0x00ff


	//----- nvinfo : EIATTR_MERCURY_ISA_VERSION
	.align		4
        /*00c0*/ 	.byte	0x03, 0x5f
        /*00c2*/ 	.short	0x0101


	//----- nvinfo : EIATTR_VRC_CTA_INIT_COUNT
	.align		4
        /*00c4*/ 	.byte	0x02, 0x4a
	.zero		1
	.zero		1


	//----- nvinfo : EIATTR_EXIT_INSTR_OFFSETS
	.align		4
        /*00c8*/ 	.byte	0x04, 0x1c
        /*00ca*/ 	.short	(.L_86 - .L_85)


	//   ....[0]....
.L_85:
        /*00cc*/ 	.word	0x00000080


	//   ....[1]....
        /*00d0*/ 	.word	0x00000120


	//   ....[2]....
        /*00d4*/ 	.word	0x00000250


	//   ....[3]....
        /*00d8*/ 	.word	0x00001300


	//----- nvinfo : EIATTR_CRS_STACK_SIZE
	.align		4
.L_86:
        /*00dc*/ 	.byte	0x04, 0x1e
        /*00de*/ 	.short	(.L_88 - .L_87)
.L_87:
        /*00e0*/ 	.word	0x00000000


	//----- nvinfo : EIATTR_CBANK_PARAM_SIZE
	.align		4
.L_88:
        /*00e4*/ 	.byte	0x03, 0x19
        /*00e6*/ 	.short	0x0048


	//----- nvinfo : EIATTR_PARAM_CBANK
	.align		4
        /*00e8*/ 	.byte	0x04, 0x0a
        /*00ea*/ 	.short	(.L_90 - .L_89)
	.align		4
.L_89:
        /*00ec*/ 	.word	index@(.nv.constant0._Z20gabor_forward_kernelPKfS0_S0_S0_S0_S0_Pfiiff)
        /*00f0*/ 	.short	0x0380
        /*00f2*/ 	.short	0x0048


	//----- nvinfo : EIATTR_SW_WAR
	.align		4
.L_90:
        /*00f4*/ 	.byte	0x04, 0x36
        /*00f6*/ 	.short	(.L_92 - .L_91)
.L_91:
        /*00f8*/ 	.word	0x00000008
.L_92:


//--------------------- .nv.callgraph             --------------------------
	.section	.nv.callgraph,"",@"SHT_CUDA_CALLGRAPH"
	.align	4
	.sectionentsize	8
	.align		4
        /*0000*/ 	.word	0x00000000
	.align		4
        /*0004*/ 	.word	0xffffffff
	.align		4
        /*0008*/ 	.word	0x00000000
	.align		4
        /*000c*/ 	.word	0xfffffffe
	.align		4
        /*0010*/ 	.word	0x00000000
	.align		4
        /*0014*/ 	.word	0xfffffffd
	.align		4
        /*0018*/ 	.word	0x00000000
	.align		4
        /*001c*/ 	.word	0xfffffffc


//--------------------- .nv.constant4             --------------------------
	.section	.nv.constant4,"a",@progbits
	.align	8
	.align		8
.nv.constant4:
        /*0000*/ 	.dword	__cudart_i2opi_f


//--------------------- .text._Z21gabor_backward_kernelPKfS0_S0_S0_S0_S0_S0_PfS1_S1_S1_S1_S1_iiff --------------------------
	.section	.text._Z21gabor_backward_kernelPKfS0_S0_S0_S0_S0_S0_PfS1_S1_S1_S1_S1_iiff,"ax",@progbits
	.align	128
        .global         _Z21gabor_backward_kernelPKfS0_S0_S0_S0_S0_S0_PfS1_S1_S1_S1_S1_iiff
        .type           _Z21gabor_backward_kernelPKfS0_S0_S0_S0_S0_S0_PfS1_S1_S1_S1_S1_iiff,@function
        .size           _Z21gabor_backward_kernelPKfS0_S0_S0_S0_S0_S0_PfS1_S1_S1_S1_S1_iiff,(.L_x_82 - _Z21gabor_backward_kernelPKfS0_S0_S0_S0_S0_S0_PfS1_S1_S1_S1_S1_iiff)
        .other          _Z21gabor_backward_kernelPKfS0_S0_S0_S0_S0_S0_PfS1_S1_S1_S1_S1_iiff,@"STO_CUDA_ENTRY STV_DEFAULT"
_Z21gabor_backward_kernelPKfS0_S0_S0_S0_S0_S0_PfS1_S1_S1_S1_S1_iiff:
.text._Z21gabor_backward_kernelPKfS0_S0_S0_S0_S0_S0_PfS1_S1_S1_S1_S1_iiff:
[----:B------:R-:W0:Y:S01]  /*0000*/  LDC R1, c[0x0][0x37c] ;  /* 0x0000df00ff017b82 */ /* 0x000e220000000800 */
[----:B------:R-:W1:Y:S07]  /*0010*/  S2R R3, SR_TID.X ;  /* 0x0000000000037919 */ /* 0x000e6e0000002100 */
[----:B------:R-:W1:Y:S01]  /*0020*/  S2UR UR4, SR_CTAID.X ;  /* 0x00000000000479c3 */ /* 0x000e620000002500 */
[----:B------:R-:W2:Y:S01]  /*0030*/  LDCU UR5, c[0x0][0x3e8] ;  /* 0x00007d00ff0577ac */ /* 0x000ea20008000800 */
[----:B0-----:R-:W-:-:S06]  /*0040*/  IADD3 R1, PT, PT, R1, -0x20, RZ ;  /* 0xffffffe001017810 */ /* 0x001fcc0007ffe0ff */
[----:B------:R-:W1:Y:S02]  /*0050*/  LDC R10, c[0x0][0x360] ;  /* 0x0000d800ff0a7b82 */ /* 0x000e640000000800 */
[----:B-1----:R-:W-:-:S05]  /*0060*/  IMAD R10, R10, UR4, R3 ;  /* 0x000000040a0a7c24 */ /* 0x002fca000f8e0203 */
[----:B--2---:R-:W-:-:S13]  /*0070*/  ISETP.GE.AND P0, PT, R10, UR5, PT ;  /* 0x000000050a007c0c */ /* 0x004fda000bf06270 */
[----:B------:R-:W-:Y:S05]  /*0080*/  @P0 EXIT ;  /* 0x000000000000094d */ /* 0x000fea0003800000 */
[----:B------:R-:W0:Y:S01]  /*0090*/  LDC.64 R18, c[0x0][0x398] ;  /* 0x0000e600ff127b82 */ /* 0x000e220000000a00 */
[----:B------:R-:W1:Y:S01]  /*00a0*/  LDCU.64 UR6, c[0x0][0x358] ;  /* 0x00006b00ff0677ac */ /* 0x000e620008000a00 */
[----:B------:R-:W2:Y:S06]  /*00b0*/  LDCU.64 UR4, c[0x0][0x3f0] ;  /* 0x00007e00ff0477ac */ /* 0x000eac0008000a00 */
[----:B------:R-:W3:Y:S08]  /*00c0*/  LDC.64 R2, c[0x0][0x388] ;  /* 0x0000e200ff027b82 */ /* 0x000ef00000000a00 */
[----:B------:R-:W4:Y:S01]  /*00d0*/  LDC R5, c[0x0][0x3ec] ;  /* 0x0000fb00ff057b82 */ /* 0x000f220000000800 */
[----:B0-----:R-:W-:-:S07]  /*00e0*/  IMAD.WIDE R18, R10, 0x4, R18 ;  /* 0x000000040a127825 */ /* 0x001fce00078e0212 */
[----:B------:R-:W0:Y:S01]  /*00f0*/  LDC.64 R20, c[0x0][0x380] ;  /* 0x0000e000ff147b82 */ /* 0x000e220000000a00 */
[----:B-1----:R-:W2:Y:S01]  /*0100*/  LDG.E.CONSTANT R18, desc[UR6][R18.64] ;  /* 0x0000000612127981 */ /* 0x002ea2000c1e9900 */
[----:B---3--:R-:W-:-:S05]  /*0110*/  IMAD.WIDE R2, R10, 0x4, R2 ;  /* 0x000000040a027825 */ /* 0x008fca00078e0202 */
[----:B------:R1:W2:Y:S02]  /*0120*/  LDG.E.CONSTANT R11, desc[UR6][R2.64] ;  /* 0x00000006020b7981 */ /* 0x0002a4000c1e9900 */
[----:B-1----:R-:W1:Y:S01]  /*0130*/  LDC.64 R2, c[0x0][0x390] ;  /* 0x0000e400ff027b82 */ /* 0x002e620000000a00 */
[----:B------:R-:W-:Y:S01]  /*0140*/  BSSY.RECONVERGENT B2, `(.L_x_0) ;  /* 0x0000122000027945 */ /* 0x000fe20003800200 */
[----:B--2---:R-:W-:-:S04]  /*0150*/  FFMA R0, R18, UR5, R11 ;  /* 0x0000000512007c23 */ /* 0x004fc8000800000b */
[----:B------:R-:W-:Y:S01]  /*0160*/  FMUL R6, R0, UR4 ;  /* 0x0000000400067c20 */ /* 0x000fe20008400000 */
[----:B------:R-:W-:-:S04]  /*0170*/  FFMA R0, -R18, UR5, R11 ;  /* 0x0000000512007c23 */ /* 0x000fc8000800010b */
[----:B------:R-:W-:Y:S01]  /*0180*/  FMUL R8, R0, UR4 ;  /* 0x0000000400087c20 */ /* 0x000fe20008400000 */
[----:B------:R-:W4:Y:S08]  /*0190*/  F2I.TRUNC.NTZ R6, R6 ;  /* 0x0000000600067305 */ /* 0x000f30000020f100 */
[----:B------:R-:W2:Y:S01]  /*01a0*/  F2I.TRUNC.NTZ R8, R8 ;  /* 0x0000000800087305 */ /* 0x000ea2000020f100 */
[----:B----4-:R-:W-:-:S02]  /*01b0*/  VIADDMNMX R12, R5, 0xffffffff, R6, PT ;  /* 0xffffffff050c7846 */ /* 0x010fc40003800106 */
[----:B--2---:R-:W-:-:S04]  /*01c0*/  VIMNMX R19, PT, PT, RZ, R8, !PT ;  /* 0x00000008ff137248 */ /* 0x004fc80007fe0100 */
[----:B------:R-:W-:Y:S01]  /*01d0*/  ISETP.GT.AND P0, PT, R19, R12, PT ;  /* 0x0000000c1300720c */ /* 0x000fe20003f04270 */
[----:B------:R-:W-:Y:S01]  /*01e0*/  HFMA2 R0, -RZ, RZ, 0, 0 ;  /* 0x00000000ff007431 */ /* 0x000fe200000001ff */
[----:B------:R-:W-:Y:S02]  /*01f0*/  CS2R R4, SRZ ;  /* 0x0000000000047805 */ /* 0x000fe4000001ff00 */
[----:B------:R-:W-:Y:S02]  /*0200*/  CS2R R6, SRZ ;  /* 0x0000000000067805 */ /* 0x000fe4000001ff00 */
[----:B------:R-:W-:-:S07]  /*0210*/  MOV R8, RZ ;  /* 0x000000ff00087202 */ /* 0x000fce0000000f00 */
[----:B01----:R-:W-:Y:S05]  /*0220*/  @P0 BRA `(.L_x_1) ;  /* 0x00000010004c0947 */ /* 0x003fea0003800000 */
[----:B------:R-:W0:Y:S01]  /*0230*/  LDC.64 R22, c[0x0][0x3a0] ;  /* 0x0000e800ff167b82 */ /* 0x000e220000000a00 */
[----:B------:R-:W-:-:S04]  /*0240*/  IMAD.WIDE R20, R10, 0x4, R20 ;  /* 0x000000040a147825 */ /* 0x000fc800078e0214 */
[C---:B------:R-:W-:Y:S01]  /*0250*/  IMAD.WIDE R2, R10.reuse, 0x4, R2 ;  /* 0x000000040a027825 */ /* 0x040fe200078e0202 */
[----:B------:R1:W5:Y:S02]  /*0260*/  LDG.E.CONSTANT R13, desc[UR6][R20.64] ;  /* 0x00000006140d7981 */ /* 0x000364000c1e9900 */
[----:B------:R-:W2:Y:S02]  /*0270*/  LDC.64 R24, c[0x0][0x3a8] ;  /* 0x0000ea00ff187b82 */ /* 0x000ea40000000a00 */
[----:B------:R1:W5:Y:S01]  /*0280*/  LDG.E.CONSTANT R14, desc[UR6][R2.64] ;  /* 0x00000006020e7981 */ /* 0x000362000c1e9900 */
[----:B0-----:R-:W-:-:S05]  /*0290*/  IMAD.WIDE R22, R10, 0x4, R22 ;  /* 0x000000040a167825 */ /* 0x001fca00078e0216 */
[----:B------:R1:W5:Y:S01]  /*02a0*/  LDG.E.CONSTANT R15, desc[UR6][R22.64] ;  /* 0x00000006160f7981 */ /* 0x000362000c1e9900 */
[----:B--2---:R-:W-:-:S05]  /*02b0*/  IMAD.WIDE R24, R10, 0x4, R24 ;  /* 0x000000040a187825 */ /* 0x004fca00078e0218 */
[----:B------:R1:W5:Y:S01]  /*02c0*/  LDG.E.CONSTANT R17, desc[UR6][R24.64] ;  /* 0x0000000618117981 */ /* 0x000362000c1e9900 */
[C---:B------:R-:W-:Y:S01]  /*02d0*/  FFMA R16, R18.reuse, R18, 9.9999999392252902908e-09 ;  /* 0x322bcc7712107423 */ /* 0x040fe20000000012 */
[----:B------:R-:W-:Y:S01]  /*02e0*/  IMAD.MOV.U32 R8, RZ, RZ, RZ ;  /* 0x000000ffff087224 */ /* 0x000fe200078e00ff */
[----:B------:R-:W-:Y:S02]  /*02f0*/  CS2R R6, SRZ ;  /* 0x0000000000067805 */ /* 0x000fe4000001ff00 */
[----:B------:R-:W-:Y:S02]  /*0300*/  CS2R R4, SRZ ;  /* 0x0000000000047805 */ /* 0x000fe4000001ff00 */
[----:B------:R-:W-:Y:S01]  /*0310*/  MOV R0, RZ ;  /* 0x000000ff00007202 */ /* 0x000fe20000000f00 */
[----:B------:R-:W-:-:S07]  /*0320*/  FMUL R18, R18, R16 ;  /* 0x0000001012127220 */ /* 0x000fce0000400000 */
.L_x_16:
[----:B-1----:R-:W0:Y:S01]  /*0330*/  LDC R21, c[0x0][0x3f0] ;  /* 0x0000fc00ff157b82 */ /* 0x002e220000000800 */
[----:B------:R-:W-:Y:S01]  /*0340*/  I2FP.F32.U32 R2, R19 ;  /* 0x0000001300027245 */ /* 0x000fe20000201000 */
[----:B------:R-:W-:Y:S01]  /*0350*/  BSSY.RECONVERGENT B3, `(.L_x_2) ;  /* 0x000000e000037945 */ /* 0x000fe20003800200 */
[----:B0-----:R-:W0:Y:S08]  /*0360*/  MUFU.RCP R3, R21 ;  /* 0x0000001500037308 */ /* 0x001e300000001000 */
[----:B------:R-:W1:Y:S01]  /*0370*/  FCHK P0, R2, R21 ;  /* 0x0000001502007302 */ /* 0x000e620000000000 */
[----:B0-----:R-:W-:-:S04]  /*0380*/  FFMA R20, R3, -R21, 1 ;  /* 0x3f80000003147423 */ /* 0x001fc80000000815 */
[----:B------:R-:W-:-:S04]  /*0390*/  FFMA R3, R3, R20, R3 ;  /* 0x0000001403037223 */ /* 0x000fc80000000003 */
[----:B------:R-:W-:-:S04]  /*03a0*/  FFMA R9, R2, R3, RZ ;  /* 0x0000000302097223 */ /* 0x000fc800000000ff */
[----:B------:R-:W-:-:S04]  /*03b0*/  FFMA R20, R9, -R21, R2 ;  /* 0x8000001509147223 */ /* 0x000fc80000000002 */
[----:B------:R-:W-:Y:S01]  /*03c0*/  FFMA R20, R3, R20, R9 ;  /* 0x0000001403147223 */ /* 0x000fe20000000009 */
[----:B-1----:R-:W-:Y:S06]  /*03d0*/  @!P0 BRA `(.L_x_3) ;  /* 0x0000000000148947 */ /* 0x002fec0003800000 */
[----:B------:R-:W0:Y:S01]  /*03e0*/  LDCU UR4, c[0x0][0x3f0] ;  /* 0x00007e00ff0477ac */ /* 0x000e220008000800 */
[----:B------:R-:W-:Y:S02]  /*03f0*/  MOV R29, 0x420 ;  /* 0x00000420001d7802 */ /* 0x000fe40000000f00 */
[----:B0-----:R-:W-:-:S07]  /*0400*/  MOV R3, UR4 ;  /* 0x0000000400037c02 */ /* 0x001fce0008000f00 */
[----:B-----5:R-:W-:Y:S05]  /*0410*/  CALL.REL.NOINC `($__internal_0_$__cuda_sm3x_div_rn_noftz_f32_slowpath) ;  /* 0x0000002000d07944 */ /* 0x020fea0003c00000 */
[----:B------:R-:W-:-:S07]  /*0420*/  MOV R20, R21 ;  /* 0x0000001500147202 */ /* 0x000fce0000000f00 */
.L_x_3:
[----:B------:R-:W-:Y:S05]  /*0430*/  BSYNC.RECONVERGENT B3 ;  /* 0x0000000000037941 */ /* 0x000fea0003800200 */
.L_x_2:
[----:B------:R-:W-:Y:S01]  /*0440*/  FADD R23, -R11, R20 ;  /* 0x000000140b177221 */ /* 0x000fe20000000100 */
[----:B-----5:R-:W-:Y:S01]  /*0450*/  FMUL R20, R17, 0.5 ;  /* 0x3f00000011147820 */ /* 0x020fe20000400000 */
[----:B------:R-:W0:Y:S02]  /*0460*/  LDC.64 R2, c[0x0][0x3b0] ;  /* 0x0000ec00ff027b82 */ /* 0x000e240000000a00 */
[----:B------:R-:W-:-:S04]  /*0470*/  FMUL R9, R23, R23 ;  /* 0x0000001717097220 */ /* 0x000fc80000400000 */
[----:B------:R-:W-:-:S04]  /*0480*/  FMUL R21, R9, R20 ;  /* 0x0000001409157220 */ /* 0x000fc80000400000 */
[----:B------:R-:W-:-:S04]  /*0490*/  FFMA R24, R14, R23, R21 ;  /* 0x000000170e187223 */ /* 0x000fc80000000015 */
[----:B------:R-:W-:-:S04]  /*04a0*/  FFMA R24, R24, 6.2831854820251464844, R15 ;  /* 0x40c90fdb18187823 */ /* 0x000fc8000000000f */
[----:B------:R-:W-:-:S04]  /*04b0*/  FMUL R20, R24, 0.63661974668502807617 ;  /* 0x3f22f98318147820 */ /* 0x000fc80000400000 */
[----:B------:R-:W1:Y:S01]  /*04c0*/  F2I.NTZ R27, R20 ;  /* 0x00000014001b7305 */ /* 0x000e620000203100 */
[----:B------:R-:W-:Y:S01]  /*04d0*/  FSETP.GE.AND P0, PT, |R24|, 105615, PT ;  /* 0x47ce47801800780b */ /* 0x000fe20003f06200 */
[----:B0-----:R-:W-:Y:S01]  /*04e0*/  IMAD.WIDE.U32 R2, R19, 0x4, R2 ;  /* 0x0000000413027825 */ /* 0x001fe200078e0002 */
[----:B------:R-:W-:Y:S04]  /*04f0*/  BSSY.RECONVERGENT B0, `(.L_x_4) ;  /* 0x0000040000007945 */ /* 0x000fe80003800200 */
[----:B------:R0:W5:Y:S01]  /*0500*/  LDG.E.CONSTANT R22, desc[UR6][R2.64] ;  /* 0x0000000602167981 */ /* 0x000162000c1e9900 */
[----:B-1----:R-:W-:Y:S01]  /*0510*/  I2FP.F32.S32 R21, R27 ;  /* 0x0000001b00157245 */ /* 0x002fe20000201400 */
[----:B------:R-:W-:-:S04]  /*0520*/  IMAD.MOV.U32 R28, RZ, RZ, R27 ;  /* 0x000000ffff1c7224 */ /* 0x000fc800078e001b */
[----:B------:R-:W-:-:S04]  /*0530*/  FFMA R26, R21, -1.5707962512969970703, R24 ;  /* 0xbfc90fda151a7823 */ /* 0x000fc80000000018 */
[----:B------:R-:W-:-:S04]  /*0540*/  FFMA R26, R21, -7.5497894158615963534e-08, R26 ;  /* 0xb3a22168151a7823 */ /* 0x000fc8000000001a */
[----:B------:R-:W-:-:S05]  /*0550*/  FFMA R26, R21, -5.3903029534742383927e-15, R26 ;  /* 0xa7c234c5151a7823 */ /* 0x000fca000000001a */
[----:B0-----:R-:W-:Y:S01]  /*0560*/  MOV R2, R26 ;  /* 0x0000001a00027202 */ /* 0x001fe20000000f00 */
[----:B------:R-:W-:Y:S06]  /*0570*/  @!P0 BRA `(.L_x_5) ;  /* 0x0000000000dc8947 */ /* 0x000fec0003800000 */
[----:B------:R-:W-:-:S13]  /*0580*/  FSETP.NEU.AND P0, PT, |R24|, +INF , PT ;  /* 0x7f8000001800780b */ /* 0x000fda0003f0d200 */
[----:B------:R-:W-:Y:S01]  /*0590*/  @!P0 FMUL R2, RZ, R24 ;  /* 0x00000018ff028220 */ /* 0x000fe20000400000 */
[----:B------:R-:W-:Y:S01]  /*05a0*/  @!P0 MOV R27, RZ ;  /* 0x000000ff001b8202 */ /* 0x000fe20000000f00 */
[----:B------:R-:W-:Y:S06]  /*05b0*/  @!P0 BRA `(.L_x_5) ;  /* 0x0000000000cc8947 */ /* 0x000fec0003800000 */
[----:B------:R-:W-:Y:S01]  /*05c0*/  SHF.L.U32 R2, R24, 0x8, RZ ;  /* 0x0000000818027819 */ /* 0x000fe200000006ff */
[----:B------:R-:W-:Y:S01]  /*05d0*/  IMAD.MOV.U32 R29, RZ, RZ, RZ ;  /* 0x000000ffff1d7224 */ /* 0x000fe200078e00ff */
[----:B------:R-:W-:Y:S01]  /*05e0*/  MOV R25, R1 ;  /* 0x0000000100197202 */ /* 0x000fe20000000f00 */
[----:B------:R-:W0:Y:S01]  /*05f0*/  LDCU.64 UR8, c[0x4][URZ] ;  /* 0x01000000ff0877ac */ /* 0x000e220008000a00 */
[----:B------:R-:W-:Y:S01]  /*0600*/  LOP3.LUT R27, R2, 0x80000000, RZ, 0xfc, !PT ;  /* 0x80000000021b7812 */ /* 0x000fe200078efcff */
[----:B------:R-:W-:Y:S01]  /*0610*/  UMOV UR5, URZ ;  /* 0x000000ff00057c82 */ /* 0x000fe20008000000 */
[----:B------:R-:W-:-:S05]  /*0620*/  UMOV UR4, URZ ;  /* 0x000000ff00047c82 */ /* 0x000fca0008000000 */
.L_x_6:
[----:B0-----:R-:W-:Y:S02]  /*0630*/  MOV R2, UR8 ;  /* 0x0000000800027c02 */ /* 0x001fe40008000f00 */
[----:B------:R-:W-:-:S05]  /*0640*/  MOV R3, UR9 ;  /* 0x0000000900037c02 */ /* 0x000fca0008000f00 */
[----:B------:R-:W2:Y:S01]  /*0650*/  LDG.E.CONSTANT R2, desc[UR6][R2.64] ;  /* 0x0000000602027981 */ /* 0x000ea2000c1e9900 */
[----:B------:R-:W-:Y:S02]  /*0660*/  UIADD3 UR8, UP0, UPT, UR8, 0x4, URZ ;  /* 0x0000000408087890 */ /* 0x000fe4000ff1e0ff */
[----:B------:R-:W-:Y:S02]  /*0670*/  UIADD3 UR4, UPT, UPT, UR4, 0x1, URZ ;  /* 0x0000000104047890 */ /* 0x000fe4000fffe0ff */
[----:B------:R-:W-:Y:S02]  /*0680*/  UIADD3.X UR9, UPT, UPT, URZ, UR9, URZ, UP0, !UPT ;  /* 0x00000009ff097290 */ /* 0x000fe400087fe4ff */
[----:B------:R-:W-:Y:S01]  /*0690*/  UISETP.NE.AND UP0, UPT, UR4, 0x6, UPT ;  /* 0x000000060400788c */ /* 0x000fe2000bf05270 */
[----:B--2---:R-:W-:-:S03]  /*06a0*/  IMAD.WIDE.U32 R20, R2, R27, RZ ;  /* 0x0000001b02147225 */ /* 0x004fc600078e00ff */
[----:B------:R-:W-:-:S04]  /*06b0*/  IADD3 R20, P0, PT, R20, R29, RZ ;  /* 0x0000001d14147210 */ /* 0x000fc80007f1e0ff */
[----:B------:R-:W-:Y:S01]  /*06c0*/  IADD3.X R29, PT, PT, R21, UR5, RZ, P0, !PT ;  /* 0x00000005151d7c10 */ /* 0x000fe200087fe4ff */
[----:B------:R0:W-:Y:S02]  /*06d0*/  STL [R25], R20 ;  /* 0x0000001419007387 */ /* 0x0001e40000100800 */
[----:B0-----:R-:W-:Y:S01]  /*06e0*/  VIADD R25, R25, 0x4 ;  /* 0x0000000419197836 */ /* 0x001fe20000000000 */
[----:B------:R-:W-:Y:S06]  /*06f0*/  BRA.U UP0, `(.L_x_6) ;  /* 0xfffffffd00cc7547 */ /* 0x000fec000b83ffff */
[----:B------:R-:W-:Y:S01]  /*0700*/  SHF.R.U32.HI R20, RZ, 0x17, R24 ;  /* 0x00000017ff147819 */ /* 0x000fe20000011618 */
[----:B------:R0:W-:Y:S03]  /*0710*/  STL [R1+0x18], R29 ;  /* 0x0000181d01007387 */ /* 0x0001e60000100800 */
[C---:B------:R-:W-:Y:S02]  /*0720*/  LOP3.LUT R2, R20.reuse, 0xe0, RZ, 0xc0, !PT ;  /* 0x000000e014027812 */ /* 0x040fe400078ec0ff */
[----:B------:R-:W-:Y:S02]  /*0730*/  LOP3.LUT P0, RZ, R20, 0x1f, RZ, 0xc0, !PT ;  /* 0x0000001f14ff7812 */ /* 0x000fe4000780c0ff */
[----:B------:R-:W-:-:S04]  /*0740*/  IADD3 R2, PT, PT, R2, -0x80, RZ ;  /* 0xffffff8002027810 */ /* 0x000fc80007ffe0ff */
[----:B------:R-:W-:-:S05]  /*0750*/  SHF.R.U32.HI R2, RZ, 0x5, R2 ;  /* 0x00000005ff027819 */ /* 0x000fca0000011602 */
[----:B------:R-:W-:-:S05]  /*0760*/  IMAD R21, R2, -0x4, R1 ;  /* 0xfffffffc02157824 */ /* 0x000fca00078e0201 */
[----:B------:R-:W2:Y:S04]  /*0770*/  LDL R25, [R21+0x18] ;  /* 0x0000180015197983 */ /* 0x000ea80000100800 */
[----:B------:R-:W2:Y:S04]  /*0780*/  LDL R2, [R21+0x14] ;  /* 0x0000140015027983 */ /* 0x000ea80000100800 */
[----:B------:R-:W3:Y:S01]  /*0790*/  @P0 LDL R3, [R21+0x10] ;  /* 0x0000100015030983 */ /* 0x000ee20000100800 */
[----:B------:R-:W-:Y:S01]  /*07a0*/  LOP3.LUT R20, R20, 0x1f, RZ, 0xc0, !PT ;  /* 0x0000001f14147812 */ /* 0x000fe200078ec0ff */
[----:B------:R-:W-:Y:S01]  /*07b0*/  UMOV UR4, 0x54442d19 ;  /* 0x54442d1900047882 */ /* 0x000fe20000000000 */
[----:B------:R-:W-:-:S02]  /*07c0*/  UMOV UR5, 0x3bf921fb ;  /* 0x3bf921fb00057882 */ /* 0x000fc40000000000 */
[-C--:B--2---:R-:W-:Y:S02]  /*07d0*/  @P0 SHF.L.W.U32.HI R25, R2, R20.reuse, R25 ;  /* 0x0000001402190219 */ /* 0x084fe40000010e19 */
[----:B---3--:R-:W-:Y:S02]  /*07e0*/  @P0 SHF.L.W.U32.HI R2, R3, R20, R2 ;  /* 0x0000001403020219 */ /* 0x008fe40000010e02 */
[----:B------:R-:W-:Y:S02]  /*07f0*/  ISETP.GE.AND P0, PT, R24, RZ, PT ;  /* 0x000000ff1800720c */ /* 0x000fe40003f06270 */
[C---:B------:R-:W-:Y:S02]  /*0800*/  SHF.L.W.U32.HI R27, R2.reuse, 0x2, R25 ;  /* 0x00000002021b7819 */ /* 0x040fe40000010e19 */
[----:B------:R-:W-:Y:S02]  /*0810*/  SHF.L.U32 R2, R2, 0x2, RZ ;  /* 0x0000000202027819 */ /* 0x000fe400000006ff */
[----:B------:R-:W-:-:S02]  /*0820*/  SHF.R.S32.HI R3, RZ, 0x1f, R27 ;  /* 0x0000001fff037819 */ /* 0x000fc4000001141b */
[----:B------:R-:W-:Y:S02]  /*0830*/  SHF.R.U32.HI R30, RZ, 0x1e, R25 ;  /* 0x0000001eff1e7819 */ /* 0x000fe40000011619 */
[C---:B------:R-:W-:Y:S02]  /*0840*/  LOP3.LUT R2, R3.reuse, R2, RZ, 0x3c, !PT ;  /* 0x0000000203027212 */ /* 0x040fe400078e3cff */
[----:B------:R-:W-:Y:S02]  /*0850*/  LOP3.LUT R3, R3, R27, RZ, 0x3c, !PT ;  /* 0x0000001b03037212 */ /* 0x000fe400078e3cff */
[C---:B------:R-:W-:Y:S02]  /*0860*/  LOP3.LUT R25, R27.reuse, R24, RZ, 0x3c, !PT ;  /* 0x000000181b197212 */ /* 0x040fe400078e3cff */
[----:B------:R-:W-:Y:S02]  /*0870*/  LEA.HI R27, R27, R30, RZ, 0x1 ;  /* 0x0000001e1b1b7211 */ /* 0x000fe400078f08ff */
[----:B------:R-:W1:Y:S01]  /*0880*/  I2F.F64.S64 R2, R2 ;  /* 0x0000000200027312 */ /* 0x000e620000301c00 */
[----:B------:R-:W-:-:S02]  /*0890*/  ISETP.GE.AND P1, PT, R25, RZ, PT ;  /* 0x000000ff1900720c */ /* 0x000fc40003f26270 */
[----:B------:R-:W-:-:S05]  /*08a0*/  IADD3 R25, PT, PT, -R27, RZ, RZ ;  /* 0x000000ff1b197210 */ /* 0x000fca0007ffe1ff */
[----:B------:R-:W-:Y:S01]  /*08b0*/  @!P0 IMAD.MOV.U32 R27, RZ, RZ, R25 ;  /* 0x000000ffff1b8224 */ /* 0x000fe200078e0019 */
[----:B-1----:R-:W-:-:S10]  /*08c0*/  DMUL R20, R2, UR4 ;  /* 0x0000000402147c28 */ /* 0x002fd40008000000 */
[----:B------:R-:W1:Y:S02]  /*08d0*/  F2F.F32.F64 R20, R20 ;  /* 0x0000001400147310 */ /* 0x000e640000301000 */
[----:B01----:R-:W-:-:S07]  /*08e0*/  FSEL R2, -R20, R20, !P1 ;  /* 0x0000001414027208 */ /* 0x003fce0004800100 */
.L_x_5:
[----:B------:R-:W-:Y:S05]  /*08f0*/  BSYNC.RECONVERGENT B0 ;  /* 0x0000000000007941 */ /* 0x000fea0003800200 */
.L_x_4:
[----:B------:R-:W-:Y:S01]  /*0900*/  LOP3.LUT R21, R27, 0x1, RZ, 0xc0, !PT ;  /* 0x000000011b157812 */ /* 0x000fe200078ec0ff */
[----:B------:R-:W-:Y:S01]  /*0910*/  FMUL R20, R2, R2 ;  /* 0x0000000202147220 */ /* 0x000fe20000400000 */
[----:B------:R-:W-:Y:S01]  /*0920*/  MOV R3, 0x37cbac00 ;  /* 0x37cbac0000037802 */ /* 0x000fe20000000f00 */
[----:B------:R-:W-:Y:S01]  /*0930*/  IMAD.MOV.U32 R30, RZ, RZ, 0x3e2aaaa8 ;  /* 0x3e2aaaa8ff1e7424 */ /* 0x000fe200078e00ff */
[----:B------:R-:W-:Y:S01]  /*0940*/  ISETP.NE.U32.AND P0, PT, R21, 0x1, PT ;  /* 0x000000011500780c */ /* 0x000fe20003f05070 */
[----:B------:R-:W-:Y:S01]  /*0950*/  HFMA2 R21, -RZ, RZ, 1.0078125, -8.98838043212890625e-05 ;  /* 0x3c0885e4ff157431 */ /* 0x000fe200000001ff */
[----:B------:R-:W-:Y:S01]  /*0960*/  IADD3 R25, PT, PT, R27, 0x1, RZ ;  /* 0x000000011b197810 */ /* 0x000fe20007ffe0ff */
[----:B------:R-:W-:Y:S01]  /*0970*/  FFMA R3, R20, R3, -0.0013887860113754868507 ;  /* 0xbab607ed14037423 */ /* 0x000fe20000000003 */
[----:B------:R-:W-:Y:S01]  /*0980*/  FSEL R27, R2, 1, !P0 ;  /* 0x3f800000021b7808 */ /* 0x000fe20004000000 */
[----:B------:R-:W-:Y:S01]  /*0990*/  BSSY.RECONVERGENT B0, `(.L_x_7) ;  /* 0x000003f000007945 */ /* 0x000fe20003800200 */
[----:B------:R-:W-:-:S02]  /*09a0*/  FSEL R30, -R30, -0.4999999701976776123, !P0 ;  /* 0xbeffffff1e1e7808 */ /* 0x000fc40004000100 */
[----:B------:R-:W-:Y:S01]  /*09b0*/  FSEL R3, R3, -0.00019574658654164522886, P0 ;  /* 0xb94d415303037808 */ /* 0x000fe20000000000 */
[----:B------:R-:W-:Y:S01]  /*09c0*/  FFMA R2, R20, R27, RZ ;  /* 0x0000001b14027223 */ /* 0x000fe200000000ff */
[----:B------:R-:W-:Y:S02]  /*09d0*/  LOP3.LUT P1, RZ, R25, 0x2, RZ, 0xc0, !PT ;  /* 0x0000000219ff7812 */ /* 0x000fe4000782c0ff */
[----:B------:R-:W-:Y:S02]  /*09e0*/  FSEL R21, R21, 0.041666727513074874878, !P0 ;  /* 0x3d2aaabb15157808 */ /* 0x000fe40004000000 */
[----:B------:R-:W-:-:S03]  /*09f0*/  FSETP.GE.AND P0, PT, |R24|, 105615, PT ;  /* 0x47ce47801800780b */ /* 0x000fc60003f06200 */
[----:B------:R-:W-:-:S04]  /*0a00*/  FFMA R3, R20, R3, R21 ;  /* 0x0000000314037223 */ /* 0x000fc80000000015 */
[----:B------:R-:W-:-:S04]  /*0a10*/  FFMA R3, R20, R3, R30 ;  /* 0x0000000314037223 */ /* 0x000fc8000000001e */
[----:B------:R-:W-:-:S04]  /*0a20*/  FFMA R27, R2, R3, R27 ;  /* 0x00000003021b7223 */ /* 0x000fc8000000001b */
[----:B------:R-:W-:Y:S01]  /*0a30*/  @P1 FADD R27, RZ, -R27 ;  /* 0x8000001bff1b1221 */ /* 0x000fe20000000000 */
[----:B------:R-:W-:Y:S06]  /*0a40*/  @!P0 BRA `(.L_x_8) ;  /* 0x0000000000cc8947 */ /* 0x000fec0003800000 */
[----:B------:R-:W-:-:S13]  /*0a50*/  FSETP.NEU.AND P0, PT, |R24|, +INF , PT ;  /* 0x7f8000001800780b */ /* 0x000fda0003f0d200 */
[----:B------:R-:W-:Y:S01]  /*0a60*/  @!P0 FMUL R26, RZ, R24 ;  /* 0x00000018ff1a8220 */ /* 0x000fe20000400000 */
[----:B------:R-:W-:Y:S01]  /*0a70*/  @!P0 MOV R28, RZ ;  /* 0x000000ff001c8202 */ /* 0x000fe20000000f00 */
[----:B------:R-:W-:Y:S06]  /*0a80*/  @!P0 BRA `(.L_x_8) ;  /* 0x0000000000bc8947 */ /* 0x000fec0003800000 */
[----:B------:R-:W-:Y:S01]  /*0a90*/  SHF.L.U32 R2, R24, 0x8, RZ ;  /* 0x0000000818027819 */ /* 0x000fe200000006ff */
[----:B------:R-:W-:Y:S01]  /*0aa0*/  HFMA2 R26, -RZ, RZ, 0, 0 ;  /* 0x00000000ff1a7431 */ /* 0x000fe200000001ff */
[----:B------:R-:W-:Y:S01]  /*0ab0*/  MOV R25, RZ ;  /* 0x000000ff00197202 */ /* 0x000fe20000000f00 */
[----:B------:R-:W-:Y:S01]  /*0ac0*/  UMOV UR4, URZ ;  /* 0x000000ff00047c82 */ /* 0x000fe20008000000 */
[----:B------:R-:W-:-:S07]  /*0ad0*/  LOP3.LUT R31, R2, 0x80000000, RZ, 0xfc, !PT ;  /* 0x80000000021f7812 */ /* 0x000fce00078efcff */
.L_x_9:
[----:B0-----:R-:W0:Y:S02]  /*0ae0*/  LDC.64 R2, c[0x4][RZ] ;  /* 0x01000000ff027b82 */ /* 0x001e240000000a00 */
[----:B0-----:R-:W-:-:S05]  /*0af0*/  IMAD.WIDE.U32 R20, R26, 0x4, R2 ;  /* 0x000000041a147825 */ /* 0x001fca00078e0002 */
[----:B------:R-:W2:Y:S01]  /*0b00*/  LDG.E.CONSTANT R2, desc[UR6][R20.64] ;  /* 0x0000000614027981 */ /* 0x000ea2000c1e9900 */
[C---:B------:R-:W-:Y:S01]  /*0b10*/  IMAD R28, R26.reuse, 0x4, R1 ;  /* 0x000000041a1c7824 */ /* 0x040fe200078e0201 */
[----:B------:R-:W-:-:S04]  /*0b20*/  IADD3 R26, PT, PT, R26, 0x1, RZ ;  /* 0x000000011a1a7810 */ /* 0x000fc80007ffe0ff */
[----:B------:R-:W-:Y:S01]  /*0b30*/  ISETP.NE.AND P0, PT, R26, 0x6, PT ;  /* 0x000000061a00780c */ /* 0x000fe20003f05270 */
[----:B--2---:R-:W-:-:S03]  /*0b40*/  IMAD.WIDE.U32 R2, R2, R31, RZ ;  /* 0x0000001f02027225 */ /* 0x004fc600078e00ff */
[----:B------:R-:W-:-:S04]  /*0b50*/  IADD3 R29, P1, PT, R2, R25, RZ ;  /* 0x00000019021d7210 */ /* 0x000fc80007f3e0ff */
[----:B------:R-:W-:Y:S01]  /*0b60*/  IADD3.X R25, PT, PT, R3, UR4, RZ, P1, !PT ;  /* 0x0000000403197c10 */ /* 0x000fe20008ffe4ff */
[----:B------:R0:W-:Y:S04]  /*0b70*/  STL [R28], R29 ;  /* 0x0000001d1c007387 */ /* 0x0001e80000100800 */
[----:B------:R-:W-:Y:S05]  /*0b80*/  @P0 BRA `(.L_x_9) ;  /* 0xfffffffc00d40947 */ /* 0x000fea000383ffff */
        /* <DEDUP_REMOVED lines=12> */
[----:B------:R-:W-:Y:S01]  /*0c50*/  UMOV UR5, 0x3bf921fb ;  /* 0x3bf921fb00057882 */ /* 0x000fe20000000000 */
[----:B------:R-:W-:-:S02]  /*0c60*/  ISETP.GE.AND P1, PT, R24, RZ, PT ;  /* 0x000000ff1800720c */ /* 0x000fc40003f26270 */
[-C--:B--2---:R-:W-:Y:S02]  /*0c70*/  @P0 SHF.L.W.U32.HI R26, R3, R20.reuse, R26 ;  /* 0x00000014031a0219 */ /* 0x084fe40000010e1a */
[----:B---3--:R-:W-:-:S04]  /*0c80*/  @P0 SHF.L.W.U32.HI R3, R2, R20, R3 ;  /* 0x0000001402030219 */ /* 0x008fc80000010e03 */
[C-C-:B0-----:R-:W-:Y:S02]  /*0c90*/  SHF.L.W.U32.HI R29, R3.reuse, 0x2, R26.reuse ;  /* 0x00000002031d7819 */ /* 0x141fe40000010e1a */
[----:B------:R-:W-:Y:S02]  /*0ca0*/  SHF.L.U32 R3, R3, 0x2, RZ ;  /* 0x0000000203037819 */ /* 0x000fe400000006ff */
[----:B------:R-:W-:Y:S02]  /*0cb0*/  SHF.R.S32.HI R20, RZ, 0x1f, R29 ;  /* 0x0000001fff147819 */ /* 0x000fe4000001141d */
[----:B------:R-:W-:Y:S02]  /*0cc0*/  SHF.R.U32.HI R26, RZ, 0x1e, R26 ;  /* 0x0000001eff1a7819 */ /* 0x000fe4000001161a */
[C---:B------:R-:W-:Y:S02]  /*0cd0*/  LOP3.LUT R2, R20.reuse, R3, RZ, 0x3c, !PT ;  /* 0x0000000314027212 */ /* 0x040fe400078e3cff */
[----:B------:R-:W-:-:S02]  /*0ce0*/  LOP3.LUT R3, R20, R29, RZ, 0x3c, !PT ;  /* 0x0000001d14037212 */ /* 0x000fc400078e3cff */
[C---:B------:R-:W-:Y:S02]  /*0cf0*/  LOP3.LUT R24, R29.reuse, R24, RZ, 0x3c, !PT ;  /* 0x000000181d187212 */ /* 0x040fe400078e3cff */
[----:B------:R-:W-:Y:S02]  /*0d00*/  LEA.HI R28, R29, R26, RZ, 0x1 ;  /* 0x0000001a1d1c7211 */ /* 0x000fe400078f08ff */
[----:B------:R-:W0:Y:S01]  /*0d10*/  I2F.F64.S64 R2, R2 ;  /* 0x0000000200027312 */ /* 0x000e220000301c00 */
[----:B------:R-:W-:Y:S02]  /*0d20*/  ISETP.GE.AND P0, PT, R24, RZ, PT ;  /* 0x000000ff1800720c */ /* 0x000fe40003f06270 */
[----:B------:R-:W-:-:S05]  /*0d30*/  IADD3 R24, PT, PT, -R28, RZ, RZ ;  /* 0x000000ff1c187210 */ /* 0x000fca0007ffe1ff */
[----:B------:R-:W-:Y:S01]  /*0d40*/  @!P1 IMAD.MOV.U32 R28, RZ, RZ, R24 ;  /* 0x000000ffff1c9224 */ /* 0x000fe200078e0018 */
[----:B0-----:R-:W-:-:S10]  /*0d50*/  DMUL R20, R2, UR4 ;  /* 0x0000000402147c28 */ /* 0x001fd40008000000 */
[----:B------:R-:W0:Y:S02]  /*0d60*/  F2F.F32.F64 R20, R20 ;  /* 0x0000001400147310 */ /* 0x000e240000301000 */
[----:B01----:R-:W-:-:S07]  /*0d70*/  FSEL R26, -R20, R20, !P0 ;  /* 0x00000014141a7208 */ /* 0x003fce0004000100 */
.L_x_8:
[----:B------:R-:W-:Y:S05]  /*0d80*/  BSYNC.RECONVERGENT B0 ;  /* 0x0000000000007941 */ /* 0x000fea0003800200 */
.L_x_7:
[----:B------:R-:W-:Y:S01]  /*0d90*/  FADD R3, R16, R16 ;  /* 0x0000001010037221 */ /* 0x000fe20000000000 */
[----:B------:R-:W-:Y:S03]  /*0da0*/  BSSY.RECONVERGENT B3, `(.L_x_10) ;  /* 0x000000d000037945 */ /* 0x000fe60003800200 */
[----:B------:R-:W0:Y:S08]  /*0db0*/  MUFU.RCP R2, R3 ;  /* 0x0000000300027308 */ /* 0x000e300000001000 */
[----:B------:R-:W1:Y:S01]  /*0dc0*/  FCHK P0, -R9, R3 ;  /* 0x0000000309007302 */ /* 0x000e620000000100 */
[----:B0-----:R-:W-:-:S04]  /*0dd0*/  FFMA R21, -R3, R2, 1 ;  /* 0x3f80000003157423 */ /* 0x001fc80000000102 */
[----:B------:R-:W-:-:S04]  /*0de0*/  FFMA R2, R2, R21, R2 ;  /* 0x0000001502027223 */ /* 0x000fc80000000002 */
[----:B------:R-:W-:-:S04]  /*0df0*/  FFMA R21, -R9, R2, RZ ;  /* 0x0000000209157223 */ /* 0x000fc800000001ff */
[----:B------:R-:W-:-:S04]  /*0e00*/  FFMA R20, -R3, R21, -R9 ;  /* 0x0000001503147223 */ /* 0x000fc80000000909 */
[----:B------:R-:W-:Y:S01]  /*0e10*/  FFMA R2, R2, R20, R21 ;  /* 0x0000001402027223 */ /* 0x000fe20000000015 */
[----:B-1----:R-:W-:Y:S06]  /*0e20*/  @!P0 BRA `(.L_x_11) ;  /* 0x0000000000108947 */ /* 0x002fec0003800000 */
[----:B------:R-:W-:Y:S01]  /*0e30*/  FADD R2, -R9, -RZ ;  /* 0x800000ff09027221 */ /* 0x000fe20000000100 */
[----:B------:R-:W-:-:S07]  /*0e40*/  MOV R29, 0xe60 ;  /* 0x00000e60001d7802 */ /* 0x000fce0000000f00 */
[----:B-----5:R-:W-:Y:S05]  /*0e50*/  CALL.REL.NOINC `($__internal_0_$__cuda_sm3x_div_rn_noftz_f32_slowpath) ;  /* 0x0000001800407944 */ /* 0x020fea0003c00000 */
[----:B------:R-:W-:-:S07]  /*0e60*/  MOV R2, R21 ;  /* 0x0000001500027202 */ /* 0x000fce0000000f00 */
.L_x_11:
[----:B------:R-:W-:Y:S05]  /*0e70*/  BSYNC.RECONVERGENT B3 ;  /* 0x0000000000037941 */ /* 0x000fea0003800200 */
.L_x_10:
[----:B------:R-:W-:Y:S01]  /*0e80*/  HFMA2 R3, -RZ, RZ, 0.96630859375, -0.0022525787353515625 ;  /* 0x3bbb989dff037431 */ /* 0x000fe200000001ff */
[----:B------:R-:W-:Y:S01]  /*0e90*/  MOV R20, 0x437c0000 ;  /* 0x437c000000147802 */ /* 0x000fe20000000f00 */
[----:B------:R-:W-:Y:S01]  /*0ea0*/  HFMA2 R30, -RZ, RZ, 0.487060546875, -0.0625 ;  /* 0x37cbac00ff1e7431 */ /* 0x000fe200000001ff */
[----:B------:R-:W-:Y:S01]  /*0eb0*/  LOP3.LUT R24, R28, 0x1, RZ, 0xc0, !PT ;  /* 0x000000011c187812 */ /* 0x000fe200078ec0ff */
[----:B------:R-:W0:Y:S01]  /*0ec0*/  MUFU.RCP R21, R16 ;  /* 0x0000001000157308 */ /* 0x000e220000001000 */
[----:B------:R-:W-:Y:S01]  /*0ed0*/  MOV R29, 0x3effffff ;  /* 0x3effffff001d7802 */ /* 0x000fe20000000f00 */
[----:B------:R-:W-:Y:S01]  /*0ee0*/  BSSY.RECONVERGENT B3, `(.L_x_12) ;  /* 0x0000023000037945 */ /* 0x000fe20003800200 */
[----:B------:R-:W-:Y:S02]  /*0ef0*/  ISETP.NE.U32.AND P0, PT, R24, 0x1, PT ;  /* 0x000000011800780c */ /* 0x000fe40003f05070 */
[----:B------:R-:W-:Y:S01]  /*0f00*/  LOP3.LUT P1, RZ, R28, 0x2, RZ, 0xc0, !PT ;  /* 0x000000021cff7812 */ /* 0x000fe2000782c0ff */
[----:B------:R-:W-:-:S04]  /*0f10*/  FFMA.SAT R3, R2, R3, 0.5 ;  /* 0x3f00000002037423 */ /* 0x000fc80000002003 */
[----:B------:R-:W-:-:S04]  /*0f20*/  FFMA.RM R20, R3, R20, 12582913 ;  /* 0x4b40000103147423 */ /* 0x000fc80000004014 */
[----:B------:R-:W-:Y:S01]  /*0f30*/  FADD R3, R20, -12583039 ;  /* 0xcb40007f14037421 */ /* 0x000fe20000000000 */
[----:B0-----:R-:W-:-:S03]  /*0f40*/  FFMA R32, -R16, R21, 1 ;  /* 0x3f80000010207423 */ /* 0x001fc60000000115 */
[----:B------:R-:W-:Y:S01]  /*0f50*/  FFMA R3, R2, 1.4426950216293334961, -R3 ;  /* 0x3fb8aa3b02037823 */ /* 0x000fe20000000803 */
[----:B------:R-:W-:-:S03]  /*0f60*/  FFMA R21, R21, R32, R21 ;  /* 0x0000002015157223 */ /* 0x000fc60000000015 */
[----:B------:R-:W-:Y:S01]  /*0f70*/  FFMA R2, R2, 1.925963033500011079e-08, R3 ;  /* 0x32a5706002027823 */ /* 0x000fe20000000003 */
[C---:B------:R-:W-:Y:S01]  /*0f80*/  FMUL R3, R26.reuse, R26 ;  /* 0x0000001a1a037220 */ /* 0x040fe20000400000 */
[----:B------:R-:W-:-:S03]  /*0f90*/  FSEL R26, R26, 1, P0 ;  /* 0x3f8000001a1a7808 */ /* 0x000fc60000000000 */
[----:B------:R-:W-:Y:S01]  /*0fa0*/  FFMA R25, R3, R30, -0.0013887860113754868507 ;  /* 0xbab607ed03197423 */ /* 0x000fe2000000001e */
[----:B------:R-:W0:Y:S01]  /*0fb0*/  MUFU.EX2 R2, R2 ;  /* 0x0000000200027308 */ /* 0x000e220000000800 */
[----:B------:R-:W-:-:S03]  /*0fc0*/  IMAD.MOV.U32 R30, RZ, RZ, 0x3d2aaabb ;  /* 0x3d2aaabbff1e7424 */ /* 0x000fc600078e00ff */
[----:B------:R-:W-:Y:S02]  /*0fd0*/  FSEL R24, R25, -0.00019574658654164522886, !P0 ;  /* 0xb94d415319187808 */ /* 0x000fe40004000000 */
[----:B------:R-:W-:Y:S02]  /*0fe0*/  SHF.L.U32 R25, R20, 0x17, RZ ;  /* 0x0000001714197819 */ /* 0x000fe400000006ff */
[----:B------:R-:W-:-:S05]  /*0ff0*/  FSEL R30, R30, 0.0083327032625675201416, !P0 ;  /* 0x3c0885e41e1e7808 */ /* 0x000fca0004000000 */
[----:B------:R-:W-:Y:S01]  /*1000*/  FFMA R24, R3, R24, R30 ;  /* 0x0000001803187223 */ /* 0x000fe2000000001e */
[----:B------:R-:W-:Y:S01]  /*1010*/  FSEL R30, -R29, -0.16666662693023681641, !P0 ;  /* 0xbe2aaaa81d1e7808 */ /* 0x000fe20004000100 */
[----:B0-----:R-:W-:-:S04]  /*1020*/  FMUL R20, R2, R25 ;  /* 0x0000001902147220 */ /* 0x001fc80000400000 */
[C---:B------:R-:W-:Y:S01]  /*1030*/  FFMA R24, R3.reuse, R24, R30 ;  /* 0x0000001803187223 */ /* 0x040fe2000000001e */
[----:B------:R-:W-:Y:S01]  /*1040*/  FFMA R3, R3, R26, RZ ;  /* 0x0000001a03037223 */ /* 0x000fe200000000ff */
[----:B------:R-:W-:-:S03]  /*1050*/  FMUL R2, R23, R20 ;  /* 0x0000001417027220 */ /* 0x000fc60000400000 */
[----:B------:R-:W-:Y:S01]  /*1060*/  FFMA R26, R3, R24, R26 ;  /* 0x00000018031a7223 */ /* 0x000fe2000000001a */
[----:B------:R-:W0:Y:S01]  /*1070*/  FCHK P0, R2, R16 ;  /* 0x0000001002007302 */ /* 0x000e220000000000 */
[----:B------:R-:W-:Y:S02]  /*1080*/  FFMA R28, R2, R21, RZ ;  /* 0x00000015021c7223 */ /* 0x000fe400000000ff */
[----:B------:R-:W-:Y:S02]  /*1090*/  @P1 FADD R26, RZ, -R26 ;  /* 0x8000001aff1a1221 */ /* 0x000fe40000000000 */
[----:B------:R-:W-:-:S04]  /*10a0*/  FFMA R24, -R16, R28, R2 ;  /* 0x0000001c10187223 */ /* 0x000fc80000000102 */
[----:B------:R-:W-:Y:S01]  /*10b0*/  FFMA R24, R21, R24, R28 ;  /* 0x0000001815187223 */ /* 0x000fe2000000001c */
[----:B0-----:R-:W-:Y:S06]  /*10c0*/  @!P0 BRA `(.L_x_13) ;  /* 0x0000000000108947 */ /* 0x001fec0003800000 */
[----:B------:R-:W-:Y:S02]  /*10d0*/  MOV R3, R16 ;  /* 0x0000001000037202 */ /* 0x000fe40000000f00 */
[----:B------:R-:W-:-:S07]  /*10e0*/  MOV R29, 0x1100 ;  /* 0x00001100001d7802 */ /* 0x000fce0000000f00 */
[----:B-----5:R-:W-:Y:S05]  /*10f0*/  CALL.REL.NOINC `($__internal_0_$__cuda_sm3x_div_rn_noftz_f32_slowpath) ;  /* 0x0000001400987944 */ /* 0x020fea0003c00000 */
[----:B------:R-:W-:-:S07]  /*1100*/  MOV R24, R21 ;  /* 0x0000001500187202 */ /* 0x000fce0000000f00 */
.L_x_13:
[----:B------:R-:W-:Y:S05]  /*1110*/  BSYNC.RECONVERGENT B3 ;  /* 0x0000000000037941 */ /* 0x000fea0003800200 */
.L_x_12:
[----:B------:R-:W0:Y:S01]  /*1120*/  MUFU.RCP R3, R18 ;  /* 0x0000001200037308 */ /* 0x000e220000001000 */
[----:B------:R-:W-:Y:S01]  /*1130*/  FMUL R2, R9, R20 ;  /* 0x0000001409027220 */ /* 0x000fe20000400000 */
[----:B------:R-:W-:Y:S06]  /*1140*/  BSSY.RECONVERGENT B3, `(.L_x_14) ;  /* 0x000000c000037945 */ /* 0x000fec0003800200 */
[----:B------:R-:W1:Y:S01]  /*1150*/  FCHK P0, R2, R18 ;  /* 0x0000001202007302 */ /* 0x000e620000000000 */
[----:B0-----:R-:W-:-:S04]  /*1160*/  FFMA R28, -R18, R3, 1 ;  /* 0x3f800000121c7423 */ /* 0x001fc80000000103 */
[----:B------:R-:W-:-:S04]  /*1170*/  FFMA R3, R3, R28, R3 ;  /* 0x0000001c03037223 */ /* 0x000fc80000000003 */
[----:B------:R-:W-:-:S04]  /*1180*/  FFMA R28, R2, R3, RZ ;  /* 0x00000003021c7223 */ /* 0x000fc800000000ff */
[----:B------:R-:W-:-:S04]  /*1190*/  FFMA R21, -R18, R28, R2 ;  /* 0x0000001c12157223 */ /* 0x000fc80000000102 */
[----:B------:R-:W-:Y:S01]  /*11a0*/  FFMA R3, R3, R21, R28 ;  /* 0x0000001503037223 */ /* 0x000fe2000000001c */
[----:B-1----:R-:W-:Y:S06]  /*11b0*/  @!P0 BRA `(.L_x_15) ;  /* 0x0000000000108947 */ /* 0x002fec0003800000 */
[----:B------:R-:W-:Y:S01]  /*11c0*/  IMAD.MOV.U32 R3, RZ, RZ, R18 ;  /* 0x000000ffff037224 */ /* 0x000fe200078e0012 */
[----:B------:R-:W-:-:S07]  /*11d0*/  MOV R29, 0x11f0 ;  /* 0x000011f0001d7802 */ /* 0x000fce0000000f00 */
[----:B-----5:R-:W-:Y:S05]  /*11e0*/  CALL.REL.NOINC `($__internal_0_$__cuda_sm3x_div_rn_noftz_f32_slowpath) ;  /* 0x00000014005c7944 */ /* 0x020fea0003c00000 */
[----:B------:R-:W-:-:S07]  /*11f0*/  MOV R3, R21 ;  /* 0x0000001500037202 */ /* 0x000fce0000000f00 */
.L_x_15:
[----:B------:R-:W-:Y:S05]  /*1200*/  BSYNC.RECONVERGENT B3 ;  /* 0x0000000000037941 */ /* 0x000fea0003800200 */
.L_x_14:
[----:B------:R-:W-:Y:S01]  /*1210*/  FMUL R2, R26, 6.2831854820251464844 ;  /* 0x40c90fdb1a027820 */ /* 0x000fe20000400000 */
[----:B------:R-:W-:Y:S01]  /*1220*/  FFMA R21, R17, R23, R14 ;  /* 0x0000001711157223 */ /* 0x000fe2000000000e */
[----:B------:R-:W-:Y:S01]  /*1230*/  ISETP.NE.AND P0, PT, R19, R12, PT ;  /* 0x0000000c1300720c */ /* 0x000fe20003f05270 */
[----:B-----5:R-:W-:Y:S01]  /*1240*/  FMUL R25, R22, R20 ;  /* 0x0000001416197220 */ /* 0x020fe20000400000 */
[----:B------:R-:W-:Y:S01]  /*1250*/  FMUL R29, R13, R22 ;  /* 0x000000160d1d7220 */ /* 0x000fe20000400000 */
[----:B------:R-:W-:Y:S01]  /*1260*/  FMUL R21, R2, R21 ;  /* 0x0000001502157220 */ /* 0x000fe20000400000 */
[----:B------:R-:W-:Y:S01]  /*1270*/  FMUL R22, R26, -3.1415927410125732422 ;  /* 0xc0490fdb1a167820 */ /* 0x000fe20000400000 */
[----:B------:R-:W-:Y:S01]  /*1280*/  FMUL R2, R23, R2 ;  /* 0x0000000217027220 */ /* 0x000fe20000400000 */
[C---:B------:R-:W-:Y:S01]  /*1290*/  FMUL R23, R20.reuse, R29 ;  /* 0x0000001d14177220 */ /* 0x040fe20000400000 */
[----:B------:R-:W-:Y:S01]  /*12a0*/  FMUL R21, R20, R21 ;  /* 0x0000001514157220 */ /* 0x000fe20000400000 */
[----:B------:R-:W-:Y:S01]  /*12b0*/  FMUL R3, R29, R3 ;  /* 0x000000031d037220 */ /* 0x000fe20000400000 */
[----:B------:R-:W-:Y:S01]  /*12c0*/  FMUL R9, R9, R22 ;  /* 0x0000001609097220 */ /* 0x000fe20000400000 */
[C---:B------:R-:W-:Y:S01]  /*12d0*/  FFMA R0, R27.reuse, R25, R0 ;  /* 0x000000191b007223 */ /* 0x040fe20000000000 */
[C---:B------:R-:W-:Y:S01]  /*12e0*/  FFMA R21, R27.reuse, R24, R21 ;  /* 0x000000181b157223 */ /* 0x040fe20000000015 */
[----:B------:R-:W-:Y:S01]  /*12f0*/  FFMA R5, R2, -R23, R5 ;  /* 0x8000001702057223 */ /* 0x000fe20000000005 */
[----:B------:R-:W-:Y:S01]  /*1300*/  FFMA R6, R27, R3, R6 ;  /* 0x000000031b067223 */ /* 0x000fe20000000006 */
[----:B------:R-:W-:Y:S01]  /*1310*/  IADD3 R19, PT, PT, R19, 0x1, RZ ;  /* 0x0000000113137810 */ /* 0x000fe20007ffe0ff */
[-C--:B------:R-:W-:Y:S01]  /*1320*/  FFMA R7, R26, -R23.reuse, R7 ;  /* 0x800000171a077223 */ /* 0x080fe20000000007 */
[----:B------:R-:W-:Y:S01]  /*1330*/  FFMA R8, R9, R23, R8 ;  /* 0x0000001709087223 */ /* 0x000fe20000000008 */
[----:B------:R-:W-:Y:S01]  /*1340*/  FFMA R4, R29, R21, R4 ;  /* 0x000000151d047223 */ /* 0x000fe20000000004 */
[----:B------:R-:W-:Y:S06]  /*1350*/  @P0 BRA `(.L_x_16) ;  /* 0xffffffec00f40947 */ /* 0x000fec000383ffff */
.L_x_1:
[----:B------:R-:W-:Y:S05]  /*1360*/  BSYNC.RECONVERGENT B2 ;  /* 0x0000000000027941 */ /* 0x000fea0003800200 */
.L_x_0:
[----:B------:R-:W-:Y:S01]  /*1370*/  FSETP.GT.AND P0, PT, |R0|, 10, PT ;  /* 0x412000000000780b */ /* 0x000fe20003f04200 */
[----:B------:R-:W-:-:S12]  /*1380*/  BSSY.RECONVERGENT B2, `(.L_x_17) ;  /* 0x0000030000027945 */ /* 0x000fd80003800200 */
[----:B------:R-:W-:Y:S05]  /*1390*/  @!P0 BRA `(.L_x_18) ;  /* 0x0000000000b88947 */ /* 0x000fea0003800000 */
[----:B------:R-:W-:Y:S01]  /*13a0*/  HFMA2 R3, -RZ, RZ, 1.44921875, -19.203125 ;  /* 0x3dcccccdff037431 */ /* 0x000fe200000001ff */
[----:B------:R-:W-:Y:S01]  /*13b0*/  MOV R2, 0x41200000 ;  /* 0x4120000000027802 */ /* 0x000fe20000000f00 */
[----:B------:R-:W0:Y:S01]  /*13c0*/  FCHK P0, |R0|, 10 ;  /* 0x4120000000007902 */ /* 0x000e220000000200 */
[----:B------:R-:W-:Y:S03]  /*13d0*/  BSSY.RECONVERGENT B3, `(.L_x_19) ;  /* 0x000000c000037945 */ /* 0x000fe60003800200 */
[----:B------:R-:W-:-:S04]  /*13e0*/  FFMA R2, R3, -R2, 1 ;  /* 0x3f80000003027423 */ /* 0x000fc80000000802 */
[----:B------:R-:W-:-:S04]  /*13f0*/  FFMA R3, R2, R3, 0.10000000149011611938 ;  /* 0x3dcccccd02037423 */ /* 0x000fc80000000003 */
[----:B------:R-:W-:-:S04]  /*1400*/  FFMA R2, |R0|, R3, RZ ;  /* 0x0000000300027223 */ /* 0x000fc800000002ff */
[----:B------:R-:W-:-:S04]  /*1410*/  FFMA R9, R2, -10, |R0| ;  /* 0xc120000002097823 */ /* 0x000fc80000000400 */
[----:B------:R-:W-:Y:S01]  /*1420*/  FFMA R2, R3, R9, R2 ;  /* 0x0000000903027223 */ /* 0x000fe20000000002 */
[----:B0-----:R-:W-:Y:S06]  /*1430*/  @!P0 BRA `(.L_x_20) ;  /* 0x0000000000148947 */ /* 0x001fec0003800000 */
[----:B------:R-:W-:Y:S01]  /*1440*/  FADD R2, |R0|, -RZ ;  /* 0x800000ff00027221 */ /* 0x000fe20000000200 */
[----:B------:R-:W-:Y:S01]  /*1450*/  IMAD.MOV.U32 R3, RZ, RZ, 0x41200000 ;  /* 0x41200000ff037424 */ /* 0x000fe200078e00ff */
[----:B------:R-:W-:-:S07]  /*1460*/  MOV R29, 0x1480 ;  /* 0x00001480001d7802 */ /* 0x000fce0000000f00 */
[----:B------:R-:W-:Y:S05]  /*1470*/  CALL.REL.NOINC `($__internal_0_$__cuda_sm3x_div_rn_noftz_f32_slowpath) ;  /* 0x0000001000b87944 */ /* 0x000fea0003c00000 */
[----:B------:R-:W-:-:S07]  /*1480*/  MOV R2, R21 ;  /* 0x0000001500027202 */ /* 0x000fce0000000f00 */
.L_x_20:
[----:B------:R-:W-:Y:S05]  /*1490*/  BSYNC.RECONVERGENT B3 ;  /* 0x0000000000037941 */ /* 0x000fea0003800200 */
.L_x_19:
[----:B------:R-:W-:Y:S01]  /*14a0*/  MOV R14, R2 ;  /* 0x00000002000e7202 */ /* 0x000fe20000000f00 */
[----:B------:R-:W-:-:S03]  /*14b0*/  IMAD.MOV.U32 R12, RZ, RZ, 0x3e055027 ;  /* 0x3e055027ff0c7424 */ /* 0x000fc600078e00ff */
[----:B------:R-:W-:-:S13]  /*14c0*/  FSETP.GEU.AND P0, PT, R14, 1.175494350822287508e-38, PT ;  /* 0x008000000e00780b */ /* 0x000fda0003f0e000 */
[----:B------:R-:W-:-:S05]  /*14d0*/  @!P0 FMUL R14, R14, 8388608 ;  /* 0x4b0000000e0e8820 */ /* 0x000fca0000400000 */
[----:B------:R-:W-:-:S04]  /*14e0*/  IADD3 R2, PT, PT, R14, -0x3f2aaaab, RZ ;  /* 0xc0d555550e027810 */ /* 0x000fc80007ffe0ff */
[----:B------:R-:W-:-:S04]  /*14f0*/  LOP3.LUT R3, R2, 0xff800000, RZ, 0xc0, !PT ;  /* 0xff80000002037812 */ /* 0x000fc800078ec0ff */
[-C--:B------:R-:W-:Y:S02]  /*1500*/  IADD3 R2, PT, PT, R14, -R3.reuse, RZ ;  /* 0x800000030e027210 */ /* 0x080fe40007ffe0ff */
[----:B------:R-:W-:-:S03]  /*1510*/  I2FP.F32.S32 R3, R3 ;  /* 0x0000000300037245 */ /* 0x000fc60000201400 */
[----:B------:R-:W-:-:S04]  /*1520*/  FADD R9, R2, -1 ;  /* 0xbf80000002097421 */ /* 0x000fc80000000000 */
[----:B------:R-:W-:-:S04]  /*1530*/  FFMA R2, R9, -R12, 0.14084610342979431152 ;  /* 0x3e1039f609027423 */ /* 0x000fc8000000080c */
[----:B------:R-:W-:-:S04]  /*1540*/  FFMA R2, R9, R2, -0.12148627638816833496 ;  /* 0xbdf8cdcc09027423 */ /* 0x000fc80000000002 */
[----:B------:R-:W-:-:S04]  /*1550*/  FFMA R2, R9, R2, 0.13980610668659210205 ;  /* 0x3e0f295509027423 */ /* 0x000fc80000000002 */
[----:B------:R-:W-:-:S04]  /*1560*/  FFMA R2, R9, R2, -0.16684235632419586182 ;  /* 0xbe2ad8b909027423 */ /* 0x000fc80000000002 */
[----:B------:R-:W-:-:S04]  /*1570*/  FFMA R2, R9, R2, 0.20012299716472625732 ;  /* 0x3e4ced0b09027423 */ /* 0x000fc80000000002 */
[----:B------:R-:W-:-:S04]  /*1580*/  FFMA R2, R9, R2, -0.24999669194221496582 ;  /* 0xbe7fff2209027423 */ /* 0x000fc80000000002 */
[----:B------:R-:W-:-:S04]  /*1590*/  FFMA R2, R9, R2, 0.33333182334899902344 ;  /* 0x3eaaaa7809027423 */ /* 0x000fc80000000002 */
[C---:B------:R-:W-:Y:S01]  /*15a0*/  FFMA R12, R9.reuse, R2, -0.5 ;  /* 0xbf000000090c7423 */ /* 0x040fe20000000002 */
[----:B------:R-:W-:Y:S02]  /*15b0*/  FSEL R2, RZ, -23, P0 ;  /* 0xc1b80000ff027808 */ /* 0x000fe40000000000 */
[----:B------:R-:W-:Y:S01]  /*15c0*/  ISETP.GT.U32.AND P0, PT, R14, 0x7f7fffff, PT ;  /* 0x7f7fffff0e00780c */ /* 0x000fe20003f04070 */
[----:B------:R-:W-:Y:S02]  /*15d0*/  FMUL R12, R9, R12 ;  /* 0x0000000c090c7220 */ /* 0x000fe40000400000 */
[----:B------:R-:W-:Y:S01]  /*15e0*/  FFMA R2, R3, 1.1920928955078125e-07, R2 ;  /* 0x3400000003027823 */ /* 0x000fe20000000002 */
[----:B------:R-:W-:Y:S01]  /*15f0*/  MOV R3, 0x7f800000 ;  /* 0x7f80000000037802 */ /* 0x000fe20000000f00 */
[----:B------:R-:W-:-:S04]  /*1600*/  FFMA R9, R9, R12, R9 ;  /* 0x0000000c09097223 */ /* 0x000fc80000000009 */
[----:B------:R-:W-:-:S04]  /*1610*/  FFMA R2, R2, 0.69314718246459960938, R9 ;  /* 0x3f31721802027823 */ /* 0x000fc80000000009 */
[C---:B------:R-:W-:Y:S01]  /*1620*/  @P0 FFMA R2, R14.reuse, R3, +INF ;  /* 0x7f8000000e020423 */ /* 0x040fe20000000003 */
[----:B------:R-:W-:-:S03]  /*1630*/  FSETP.NEU.AND P0, PT, R14, RZ, PT ;  /* 0x000000ff0e00720b */ /* 0x000fc60003f0d000 */
[----:B------:R-:W-:-:S04]  /*1640*/  FADD R2, R2, 1 ;  /* 0x3f80000002027421 */ /* 0x000fc80000000000 */
[----:B------:R-:W-:-:S05]  /*1650*/  FMUL R2, R2, 10 ;  /* 0x4120000002027820 */ /* 0x000fca0000400000 */
[----:B------:R-:W-:-:S04]  /*1660*/  FSEL R3, R2, -INF , P0 ;  /* 0xff80000002037808 */ /* 0x000fc80000000000 */
[----:B------:R-:W-:-:S07]  /*1670*/  LOP3.LUT R0, R3, 0x80000000, R0, 0xb8, !PT ;  /* 0x8000000003007812 */ /* 0x000fce00078eb800 */
.L_x_18:
[----:B------:R-:W-:Y:S05]  /*1680*/  BSYNC.RECONVERGENT B2 ;  /* 0x0000000000027941 */ /* 0x000fea0003800200 */
.L_x_17:
[----:B------:R-:W0:Y:S01]  /*1690*/  LDC.64 R2, c[0x0][0x3b8] ;  /* 0x0000ee00ff027b82 */ /* 0x000e220000000a00 */
[----:B------:R-:W-:Y:S01]  /*16a0*/  FSETP.GT.AND P0, PT, |R4|, 100, PT ;  /* 0x42c800000400780b */ /* 0x000fe20003f04200 */
[----:B------:R-:W-:Y:S01]  /*16b0*/  BSSY.RECONVERGENT B2, `(.L_x_21) ;  /* 0x0000032000027945 */ /* 0x000fe20003800200 */
[----:B0-----:R-:W-:-:S05]  /*16c0*/  IMAD.WIDE R2, R10, 0x4, R2 ;  /* 0x000000040a027825 */ /* 0x001fca00078e0202 */
[----:B------:R0:W-:Y:S06]  /*16d0*/  STG.E desc[UR6][R2.64], R0 ;  /* 0x0000000002007986 */ /* 0x0001ec000c101906 */
[----:B------:R-:W-:Y:S05]  /*16e0*/  @!P0 BRA `(.L_x_22) ;  /* 0x0000000000b88947 */ /* 0x000fea0003800000 */
[----:B0-----:R-:W-:Y:S01]  /*16f0*/  HFMA2 R3, -RZ, RZ, 1.0341796875, -112.625 ;  /* 0x3c23d70aff037431 */ /* 0x001fe200000001ff */
[----:B------:R-:W-:Y:S01]  /*1700*/  MOV R0, 0x42c80000 ;  /* 0x42c8000000007802 */ /* 0x000fe20000000f00 */
[----:B------:R-:W0:Y:S01]  /*1710*/  FCHK P0, |R4|, 100 ;  /* 0x42c8000004007902 */ /* 0x000e220000000200 */
[----:B------:R-:W-:Y:S03]  /*1720*/  BSSY.RECONVERGENT B3, `(.L_x_23) ;  /* 0x000000c000037945 */ /* 0x000fe60003800200 */
[----:B------:R-:W-:-:S04]  /*1730*/  FFMA R0, R3, -R0, 1 ;  /* 0x3f80000003007423 */ /* 0x000fc80000000800 */
[----:B------:R-:W-:-:S04]  /*1740*/  FFMA R3, R0, R3, 0.0099999997764825820923 ;  /* 0x3c23d70a00037423 */ /* 0x000fc80000000003 */
[----:B------:R-:W-:-:S04]  /*1750*/  FFMA R0, |R4|, R3, RZ ;  /* 0x0000000304007223 */ /* 0x000fc800000002ff */
[----:B------:R-:W-:-:S04]  /*1760*/  FFMA R2, R0, -100, |R4| ;  /* 0xc2c8000000027823 */ /* 0x000fc80000000404 */
[----:B------:R-:W-:Y:S01]  /*1770*/  FFMA R0, R3, R2, R0 ;  /* 0x0000000203007223 */ /* 0x000fe20000000000 */
[----:B0-----:R-:W-:Y:S06]  /*1780*/  @!P0 BRA `(.L_x_24) ;  /* 0x0000000000148947 */ /* 0x001fec0003800000 */
[----:B------:R-:W-:Y:S01]  /*1790*/  FADD R2, |R4|, -RZ ;  /* 0x800000ff04027221 */ /* 0x000fe20000000200 */
[----:B------:R-:W-:Y:S02]  /*17a0*/  MOV R3, 0x42c80000 ;  /* 0x42c8000000037802 */ /* 0x000fe40000000f00 */
[----:B------:R-:W-:-:S07]  /*17b0*/  MOV R29, 0x17d0 ;  /* 0x000017d0001d7802 */ /* 0x000fce0000000f00 */
[----:B------:R-:W-:Y:S05]  /*17c0*/  CALL.REL.NOINC `($__internal_0_$__cuda_sm3x_div_rn_noftz_f32_slowpath) ;  /* 0x0000000c00e47944 */ /* 0x000fea0003c00000 */
[----:B------:R-:W-:-:S07]  /*17d0*/  IMAD.MOV.U32 R0, RZ, RZ, R21 ;  /* 0x000000ffff007224 */ /* 0x000fce00078e0015 */
.L_x_24:
[----:B------:R-:W-:Y:S05]  /*17e0*/  BSYNC.RECONVERGENT B3 ;  /* 0x0000000000037941 */ /* 0x000fea0003800200 */
.L_x_23:
[----:B------:R-:W-:Y:S01]  /*17f0*/  MOV R11, R0 ;  /* 0x00000000000b7202 */ /* 0x000fe20000000f00 */
[----:B------:R-:W-:-:S03]  /*1800*/  HFMA2 R12, -RZ, RZ, 1.5048828125, 33.21875 ;  /* 0x3e055027ff0c7431 */ /* 0x000fc600000001ff */
[----:B------:R-:W-:-:S13]  /*1810*/  FSETP.GEU.AND P0, PT, R11, 1.175494350822287508e-38, PT ;  /* 0x008000000b00780b */ /* 0x000fda0003f0e000 */
[----:B------:R-:W-:-:S05]  /*1820*/  @!P0 FMUL R11, R11, 8388608 ;  /* 0x4b0000000b0b8820 */ /* 0x000fca0000400000 */
[----:B------:R-:W-:-:S04]  /*1830*/  IADD3 R0, PT, PT, R11, -0x3f2aaaab, RZ ;  /* 0xc0d555550b007810 */ /* 0x000fc80007ffe0ff */
[----:B------:R-:W-:-:S04]  /*1840*/  LOP3.LUT R2, R0, 0xff800000, RZ, 0xc0, !PT ;  /* 0xff80000000027812 */ /* 0x000fc800078ec0ff */
[-C--:B------:R-:W-:Y:S02]  /*1850*/  IADD3 R0, PT, PT, R11, -R2.reuse, RZ ;  /* 0x800000020b007210 */ /* 0x080fe40007ffe0ff */
[----:B------:R-:W-:Y:S01]  /*1860*/  I2FP.F32.S32 R3, R2 ;  /* 0x0000000200037245 */ /* 0x000fe20000201400 */
[----:B------:R-:W-:Y:S02]  /*1870*/  IMAD.MOV.U32 R2, RZ, RZ, 0x7f800000 ;  /* 0x7f800000ff027424 */ /* 0x000fe400078e00ff */
        /* <DEDUP_REMOVED lines=8> */
[----:B------:R-:W-:Y:S01]  /*1900*/  FFMA R12, R9, R0, -0.5 ;  /* 0xbf000000090c7423 */ /* 0x000fe20000000000 */
[----:B------:R-:W-:Y:S02]  /*1910*/  FSEL R0, RZ, -23, P0 ;  /* 0xc1b80000ff007808 */ /* 0x000fe40000000000 */
[----:B------:R-:W-:Y:S01]  /*1920*/  ISETP.GT.U32.AND P0, PT, R11, 0x7f7fffff, PT ;  /* 0x7f7fffff0b00780c */ /* 0x000fe20003f04070 */
[----:B------:R-:W-:Y:S02]  /*1930*/  FMUL R12, R9, R12 ;  /* 0x0000000c090c7220 */ /* 0x000fe40000400000 */
[----:B------:R-:W-:Y:S02]  /*1940*/  FFMA R0, R3, 1.1920928955078125e-07, R0 ;  /* 0x3400000003007823 */ /* 0x000fe40000000000 */
        /* <DEDUP_REMOVED lines=8> */
.L_x_22:
[----:B------:R-:W-:Y:S05]  /*19d0*/  BSYNC.RECONVERGENT B2 ;  /* 0x0000000000027941 */ /* 0x000fea0003800200 */
.L_x_21:
[----:B0-----:R-:W0:Y:S01]  /*19e0*/  LDC.64 R2, c[0x0][0x3c0] ;  /* 0x0000f000ff027b82 */ /* 0x001e220000000a00 */
[----:B------:R-:W-:Y:S01]  /*19f0*/  FSETP.GT.AND P0, PT, |R5|, 100, PT ;  /* 0x42c800000500780b */ /* 0x000fe20003f04200 */
[----:B------:R-:W-:Y:S01]  /*1a00*/  BSSY.RECONVERGENT B2, `(.L_x_25) ;  /* 0x0000032000027945 */ /* 0x000fe20003800200 */
[----:B0-----:R-:W-:-:S05]  /*1a10*/  IMAD.WIDE R2, R10, 0x4, R2 ;  /* 0x000000040a027825 */ /* 0x001fca00078e0202 */
[----:B------:R0:W-:Y:S06]  /*1a20*/  STG.E desc[UR6][R2.64], R4 ;  /* 0x0000000402007986 */ /* 0x0001ec000c101906 */
[----:B------:R-:W-:Y:S05]  /*1a30*/  @!P0 BRA `(.L_x_26) ;  /* 0x0000000000b88947 */ /* 0x000fea0003800000 */
[----:B0-----:R-:W-:Y:S01]  /*1a40*/  HFMA2 R3, -RZ, RZ, 3.390625, 0 ;  /* 0x42c80000ff037431 */ /* 0x001fe200000001ff */
        /* <DEDUP_REMOVED lines=13> */
[----:B------:R-:W-:-:S07]  /*1b20*/  MOV R0, R21 ;  /* 0x0000001500007202 */ /* 0x000fce0000000f00 */
.L_x_28:
[----:B------:R-:W-:Y:S05]  /*1b30*/  BSYNC.RECONVERGENT B3 ;  /* 0x0000000000037941 */ /* 0x000fea0003800200 */
.L_x_27:
[----:B------:R-:W-:Y:S02]  /*1b40*/  IMAD.MOV.U32 R11, RZ, RZ, R0 ;  /* 0x000000ffff0b7224 */ /* 0x000fe400078e0000 */
[----:B------:R-:W-:-:S03]  /*1b50*/  HFMA2 R3, -RZ, RZ, 1.5048828125, 33.21875 ;  /* 0x3e055027ff037431 */ /* 0x000fc600000001ff */
[----:B------:R-:W-:-:S13]  /*1b60*/  FSETP.GEU.AND P0, PT, R11, 1.175494350822287508e-38, PT ;  /* 0x008000000b00780b */ /* 0x000fda0003f0e000 */
[----:B------:R-:W-:-:S05]  /*1b70*/  @!P0 FMUL R11, R11, 8388608 ;  /* 0x4b0000000b0b8820 */ /* 0x000fca0000400000 */
[----:B------:R-:W-:-:S04]  /*1b80*/  IADD3 R0, PT, PT, R11, -0x3f2aaaab, RZ ;  /* 0xc0d555550b007810 */ /* 0x000fc80007ffe0ff */
[----:B------:R-:W-:-:S04]  /*1b90*/  LOP3.LUT R2, R0, 0xff800000, RZ, 0xc0, !PT ;  /* 0xff80000000027812 */ /* 0x000fc800078ec0ff */
[----:B------:R-:W-:-:S05]  /*1ba0*/  IADD3 R0, PT, PT, R11, -R2, RZ ;  /* 0x800000020b007210 */ /* 0x000fca0007ffe0ff */
[----:B------:R-:W-:Y:S01]  /*1bb0*/  FADD R4, R0, -1 ;  /* 0xbf80000000047421 */ /* 0x000fe20000000000 */
[----:B------:R-:W-:Y:S02]  /*1bc0*/  FSEL R0, RZ, -23, P0 ;  /* 0xc1b80000ff007808 */ /* 0x000fe40000000000 */
[----:B------:R-:W-:Y:S01]  /*1bd0*/  ISETP.GT.U32.AND P0, PT, R11, 0x7f7fffff, PT ;  /* 0x7f7fffff0b00780c */ /* 0x000fe20003f04070 */
        /* <DEDUP_REMOVED lines=8> */
[----:B------:R-:W-:Y:S02]  /*1c60*/  I2FP.F32.S32 R3, R2 ;  /* 0x0000000200037245 */ /* 0x000fe40000201400 */
[----:B------:R-:W-:Y:S01]  /*1c70*/  MOV R2, 0x7f800000 ;  /* 0x7f80000000027802 */ /* 0x000fe20000000f00 */
[C---:B------:R-:W-:Y:S02]  /*1c80*/  FMUL R9, R4.reuse, R9 ;  /* 0x0000000904097220 */ /* 0x040fe40000400000 */
[----:B------:R-:W-:Y:S02]  /*1c90*/  FFMA R0, R3, 1.1920928955078125e-07, R0 ;  /* 0x3400000003007823 */ /* 0x000fe40000000000 */
[----:B------:R-:W-:-:S04]  /*1ca0*/  FFMA R9, R4, R9, R4 ;  /* 0x0000000904097223 */ /* 0x000fc80000000004 */
[----:B------:R-:W-:Y:S01]  /*1cb0*/  FFMA R0, R0, 0.69314718246459960938, R9 ;  /* 0x3f31721800007823 */ /* 0x000fe20000000009 */
[C---:B------:R-:W-:Y:S01]  /*1cc0*/  @P0 FFMA R0, R11.reuse, R2, +INF ;  /* 0x7f8000000b000423 */ /* 0x040fe20000000002 */
[----:B------:R-:W-:-:S03]  /*1cd0*/  FSETP.NEU.AND P0, PT, R11, RZ, PT ;  /* 0x000000ff0b00720b */ /* 0x000fc60003f0d000 */
[----:B------:R-:W-:-:S04]  /*1ce0*/  FADD R0, R0, 1 ;  /* 0x3f80000000007421 */ /* 0x000fc80000000000 */
[----:B------:R-:W-:-:S05]  /*1cf0*/  FMUL R0, R0, 100 ;  /* 0x42c8000000007820 */ /* 0x000fca0000400000 */
[----:B------:R-:W-:-:S04]  /*1d00*/  FSEL R0, R0, -INF , P0 ;  /* 0xff80000000007808 */ /* 0x000fc80000000000 */
[----:B------:R-:W-:-:S07]  /*1d10*/  LOP3.LUT R5, R0, 0x80000000, R5, 0xb8, !PT ;  /* 0x8000000000057812 */ /* 0x000fce00078eb805 */
.L_x_26:
[----:B------:R-:W-:Y:S05]  /*1d20*/  BSYNC.RECONVERGENT B2 ;  /* 0x0000000000027941 */ /* 0x000fea0003800200 */
.L_x_25:
[----:B0-----:R-:W0:Y:S01]  /*1d30*/  LDC.64 R2, c[0x0][0x3c8] ;  /* 0x0000f200ff027b82 */ /* 0x001e220000000a00 */
[----:B------:R-:W-:Y:S01]  /*1d40*/  FSETP.GT.AND P0, PT, |R6|, 100, PT ;  /* 0x42c800000600780b */ /* 0x000fe20003f04200 */
[----:B------:R-:W-:Y:S01]  /*1d50*/  BSSY.RECONVERGENT B2, `(.L_x_29) ;  /* 0x0000032000027945 */ /* 0x000fe20003800200 */
[----:B0-----:R-:W-:-:S05]  /*1d60*/  IMAD.WIDE R2, R10, 0x4, R2 ;  /* 0x000000040a027825 */ /* 0x001fca00078e0202 */
[----:B------:R0:W-:Y:S06]  /*1d70*/  STG.E desc[UR6][R2.64], R5 ;  /* 0x0000000502007986 */ /* 0x0001ec000c101906 */
[----:B------:R-:W-:Y:S05]  /*1d80*/  @!P0 BRA `(.L_x_30) ;  /* 0x0000000000b88947 */ /* 0x000fea0003800000 */
[----:B0-----:R-:W-:Y:S02]  /*1d90*/  HFMA2 R3, -RZ, RZ, 3.390625, 0 ;  /* 0x42c80000ff037431 */ /* 0x001fe400000001ff */
[----:B------:R-:W-:Y:S01]  /*1da0*/  IMAD.MOV.U32 R0, RZ, RZ, 0x3c23d70a ;  /* 0x3c23d70aff007424 */ /* 0x000fe200078e00ff */
[----:B------:R-:W0:Y:S01]  /*1db0*/  FCHK P0, |R6|, 100 ;  /* 0x42c8000006007902 */ /* 0x000e220000000200 */
[----:B------:R-:W-:Y:S02]  /*1dc0*/  BSSY.RECONVERGENT B3, `(.L_x_31) ;  /* 0x000000c000037945 */ /* 0x000fe40003800200 */
        /* <DEDUP_REMOVED lines=11> */
.L_x_32:
[----:B------:R-:W-:Y:S05]  /*1e80*/  BSYNC.RECONVERGENT B3 ;  /* 0x0000000000037941 */ /* 0x000fea0003800200 */
.L_x_31:
[----:B------:R-:W-:Y:S01]  /*1e90*/  MOV R9, R0 ;  /* 0x0000000000097202 */ /* 0x000fe20000000f00 */
[----:B------:R-:W-:-:S03]  /*1ea0*/  HFMA2 R3, -RZ, RZ, 1.5048828125, 33.21875 ;  /* 0x3e055027ff037431 */ /* 0x000fc600000001ff */
[----:B------:R-:W-:-:S13]  /*1eb0*/  FSETP.GEU.AND P0, PT, R9, 1.175494350822287508e-38, PT ;  /* 0x008000000900780b */ /* 0x000fda0003f0e000 */
[----:B------:R-:W-:-:S04]  /*1ec0*/  @!P0 FMUL R9, R9, 8388608 ;  /* 0x4b00000009098820 */ /* 0x000fc80000400000 */
[----:B------:R-:W-:-:S05]  /*1ed0*/  VIADD R0, R9, 0xc0d55555 ;  /* 0xc0d5555509007836 */ /* 0x000fca0000000000 */
        /* <DEDUP_REMOVED lines=25> */
.L_x_30:
[----:B------:R-:W-:Y:S05]  /*2070*/  BSYNC.RECONVERGENT B2 ;  /* 0x0000000000027941 */ /* 0x000fea0003800200 */
.L_x_29:
[----:B0-----:R-:W0:Y:S01]  /*2080*/  LDC.64 R2, c[0x0][0x3d0] ;  /* 0x0000f400ff027b82 */ /* 0x001e220000000a00 */
[----:B------:R-:W-:Y:S01]  /*2090*/  FSETP.GT.AND P0, PT, |R7|, 10, PT ;  /* 0x412000000700780b */ /* 0x000fe20003f04200 */
[----:B------:R-:W-:Y:S01]  /*20a0*/  BSSY.RECONVERGENT B2, `(.L_x_33) ;  /* 0x0000032000027945 */ /* 0x000fe20003800200 */
[----:B0-----:R-:W-:-:S05]  /*20b0*/  IMAD.WIDE R2, R10, 0x4, R2 ;  /* 0x000000040a027825 */ /* 0x001fca00078e0202 */
[----:B------:R0:W-:Y:S06]  /*20c0*/  STG.E desc[UR6][R2.64], R6 ;  /* 0x0000000602007986 */ /* 0x0001ec000c101906 */
[----:B------:R-:W-:Y:S05]  /*20d0*/  @!P0 BRA `(.L_x_34) ;  /* 0x0000000000b88947 */ /* 0x000fea0003800000 */
[----:B------:R-:W-:Y:S02]  /*20e0*/  HFMA2 R0, -RZ, RZ, 1.44921875, -19.203125 ;  /* 0x3dcccccdff007431 */ /* 0x000fe400000001ff */
[----:B0-----:R-:W-:Y:S01]  /*20f0*/  IMAD.MOV.U32 R3, RZ, RZ, 0x41200000 ;  /* 0x41200000ff037424 */ /* 0x001fe200078e00ff */
[----:B------:R-:W0:Y:S01]  /*2100*/  FCHK P0, |R7|, 10 ;  /* 0x4120000007007902 */ /* 0x000e220000000200 */
[----:B------:R-:W-:Y:S02]  /*2110*/  BSSY.RECONVERGENT B3, `(.L_x_35) ;  /* 0x000000c000037945 */ /* 0x000fe40003800200 */
[----:B------:R-:W-:-:S04]  /*2120*/  FFMA R3, R0, -R3, 1 ;  /* 0x3f80000000037423 */ /* 0x000fc80000000803 */
[----:B------:R-:W-:-:S04]  /*2130*/  FFMA R5, R3, R0, 0.10000000149011611938 ;  /* 0x3dcccccd03057423 */ /* 0x000fc80000000000 */
        /* <DEDUP_REMOVED lines=9> */
.L_x_36:
[----:B------:R-:W-:Y:S05]  /*21d0*/  BSYNC.RECONVERGENT B3 ;  /* 0x0000000000037941 */ /* 0x000fea0003800200 */
.L_x_35:
[----:B------:R-:W-:Y:S01]  /*21e0*/  MOV R9, R0 ;  /* 0x0000000000097202 */ /* 0x000fe20000000f00 */
[----:B------:R-:W-:-:S03]  /*21f0*/  HFMA2 R3, -RZ, RZ, 1.5048828125, 33.21875 ;  /* 0x3e055027ff037431 */ /* 0x000fc600000001ff */
[----:B------:R-:W-:-:S13]  /*2200*/  FSETP.GEU.AND P0, PT, R9, 1.175494350822287508e-38, PT ;  /* 0x008000000900780b */ /* 0x000fda0003f0e000 */
[----:B------:R-:W-:-:S05]  /*2210*/  @!P0 FMUL R9, R9, 8388608 ;  /* 0x4b00000009098820 */ /* 0x000fca0000400000 */
[----:B------:R-:W-:-:S04]  /*2220*/  IADD3 R0, PT, PT, R9, -0x3f2aaaab, RZ ;  /* 0xc0d5555509007810 */ /* 0x000fc80007ffe0ff */
[----:B------:R-:W-:-:S05]  /*2230*/  LOP3.LUT R2, R0, 0xff800000, RZ, 0xc0, !PT ;  /* 0xff80000000027812 */ /* 0x000fca00078ec0ff */
[----:B------:R-:W-:-:S04]  /*2240*/  IMAD.IADD R0, R9, 0x1, -R2 ;  /* 0x0000000109007824 */ /* 0x000fc800078e0a02 */
        /* <DEDUP_REMOVED lines=23> */
.L_x_34:
[----:B------:R-:W-:Y:S05]  /*23c0*/  BSYNC.RECONVERGENT B2 ;  /* 0x0000000000027941 */ /* 0x000fea0003800200 */
.L_x_33:
[----:B0-----:R-:W0:Y:S01]  /*23d0*/  LDC.64 R2, c[0x0][0x3d8] ;  /* 0x0000f600ff027b82 */ /* 0x001e220000000a00 */
[----:B------:R-:W-:Y:S01]  /*23e0*/  FSETP.GT.AND P0, PT, |R8|, 50, PT ;  /* 0x424800000800780b */ /* 0x000fe20003f04200 */
[----:B------:R-:W-:Y:S01]  /*23f0*/  BSSY.RECONVERGENT B2, `(.L_x_37) ;  /* 0x0000032000027945 */ /* 0x000fe20003800200 */
[----:B0-----:R-:W-:-:S05]  /*2400*/  IMAD.WIDE R2, R10, 0x4, R2 ;  /* 0x000000040a027825 */ /* 0x001fca00078e0202 */
[----:B------:R0:W-:Y:S06]  /*2410*/  STG.E desc[UR6][R2.64], R7 ;  /* 0x0000000702007986 */ /* 0x0001ec000c101906 */
[----:B------:R-:W-:Y:S05]  /*2420*/  @!P0 BRA `(.L_x_38) ;  /* 0x0000000000b88947 */ /* 0x000fea0003800000 */
[----:B0-----:R-:W-:Y:S01]  /*2430*/  HFMA2 R3, -RZ, RZ, 1.1591796875, -112.625 ;  /* 0x3ca3d70aff037431 */ /* 0x001fe200000001ff */
[----:B------:R-:W-:Y:S01]  /*2440*/  MOV R0, 0x42480000 ;  /* 0x4248000000007802 */ /* 0x000fe20000000f00 */
[----:B------:R-:W0:Y:S01]  /*2450*/  FCHK P0, |R8|, 50 ;  /* 0x4248000008007902 */ /* 0x000e220000000200 */
[----:B------:R-:W-:Y:S03]  /*2460*/  BSSY.RECONVERGENT B3, `(.L_x_39) ;  /* 0x000000c000037945 */ /* 0x000fe60003800200 */
[----:B------:R-:W-:-:S04]  /*2470*/  FFMA R0, R3, -R0, 1 ;  /* 0x3f80000003007423 */ /* 0x000fc80000000800 */
[----:B------:R-:W-:-:S04]  /*2480*/  FFMA R3, R0, R3, 0.019999999552965164185 ;  /* 0x3ca3d70a00037423 */ /* 0x000fc80000000003 */
        /* <DEDUP_REMOVED lines=9> */
.L_x_40:
[----:B------:R-:W-:Y:S05]  /*2520*/  BSYNC.RECONVERGENT B3 ;  /* 0x0000000000037941 */ /* 0x000fea0003800200 */
.L_x_39:
[----:B------:R-:W-:Y:S01]  /*2530*/  MOV R7, R0 ;  /* 0x0000000000077202 */ /* 0x000fe20000000f00 */
[----:B------:R-:W-:-:S03]  /*2540*/  IMAD.MOV.U32 R3, RZ, RZ, 0x3e055027 ;  /* 0x3e055027ff037424 */ /* 0x000fc600078e00ff */
        /* <DEDUP_REMOVED lines=28> */
.L_x_38:
[----:B------:R-:W-:Y:S05]  /*2710*/  BSYNC.RECONVERGENT B2 ;  /* 0x0000000000027941 */ /* 0x000fea0003800200 */
.L_x_37:
[----:B0-----:R-:W0:Y:S02]  /*2720*/  LDC.64 R2, c[0x0][0x3e0] ;  /* 0x0000f800ff027b82 */ /* 0x001e240000000a00 */
[----:B0-----:R-:W-:-:S05]  /*2730*/  IMAD.WIDE R10, R10, 0x4, R2 ;  /* 0x000000040a0a7825 */ /* 0x001fca00078e0202 */
[----:B------:R-:W-:Y:S01]  /*2740*/  STG.E desc[UR6][R10.64], R8 ;  /* 0x000000080a007986 */ /* 0x000fe2000c101906 */
[----:B------:R-:W-:Y:S05]  /*2750*/  EXIT ;  /* 0x000000000000794d */ /* 0x000fea0003800000 */
        .weak           $__internal_0_$__cuda_sm3x_div_rn_noftz_f32_slowpath
        .type           $__internal_0_$__cuda_sm3x_div_rn_noftz_f32_slowpath,@function
        .size           $__internal_0_$__cuda_sm3x_div_rn_noftz_f32_slowpath,(.L_x_82 - $__internal_0_$__cuda_sm3x_div_rn_noftz_f32_slowpath)
$__internal_0_$__cuda_sm3x_div_rn_noftz_f32_slowpath:
[----:B------:R-:W-:Y:S01]  /*2760*/  SHF.R.U32.HI R25, RZ, 0x17, R3 ;  /* 0x00000017ff197819 */ /* 0x000fe20000011603 */
[----:B------:R-:W-:Y:S01]  /*2770*/  BSSY.RECONVERGENT B0, `(.L_x_41) ;  /* 0x0000062000007945 */ /* 0x000fe20003800200 */
[----:B------:R-:W-:Y:S02]  /*2780*/  SHF.R.U32.HI R30, RZ, 0x17, R2 ;  /* 0x00000017ff1e7819 */ /* 0x000fe40000011602 */
[----:B------:R-:W-:Y:S02]  /*2790*/  LOP3.LUT R25, R25, 0xff, RZ, 0xc0, !PT ;  /* 0x000000ff19197812 */ /* 0x000fe400078ec0ff */
[----:B------:R-:W-:Y:S02]  /*27a0*/  LOP3.LUT R30, R30, 0xff, RZ, 0xc0, !PT ;  /* 0x000000ff1e1e7812 */ /* 0x000fe400078ec0ff */
[----:B------:R-:W-:Y:S02]  /*27b0*/  IADD3 R32, PT, PT, R25, -0x1, RZ ;  /* 0xffffffff19207810 */ /* 0x000fe40007ffe0ff */
[----:B------:R-:W-:-:S02]  /*27c0*/  IADD3 R31, PT, PT, R30, -0x1, RZ ;  /* 0xffffffff1e1f7810 */ /* 0x000fc40007ffe0ff */
[----:B------:R-:W-:-:S04]  /*27d0*/  ISETP.GT.U32.AND P0, PT, R32, 0xfd, PT ;  /* 0x000000fd2000780c */ /* 0x000fc80003f04070 */
[----:B------:R-:W-:-:S13]  /*27e0*/  ISETP.GT.U32.OR P0, PT, R31, 0xfd, P0 ;  /* 0x000000fd1f00780c */ /* 0x000fda0000704470 */
[----:B------:R-:W-:Y:S01]  /*27f0*/  @!P0 MOV R21, RZ ;  /* 0x000000ff00158202 */ /* 0x000fe20000000f00 */
[----:B------:R-:W-:Y:S06]  /*2800*/  @!P0 BRA `(.L_x_42) ;  /* 0x00000000005c8947 */ /* 0x000fec0003800000 */
[----:B------:R-:W-:Y:S02]  /*2810*/  FSETP.GTU.FTZ.AND P0, PT, |R2|, +INF , PT ;  /* 0x7f8000000200780b */ /* 0x000fe40003f1c200 */
[----:B------:R-:W-:-:S04]  /*2820*/  FSETP.GTU.FTZ.AND P1, PT, |R3|, +INF , PT ;  /* 0x7f8000000300780b */ /* 0x000fc80003f3c200 */
[----:B------:R-:W-:-:S13]  /*2830*/  PLOP3.LUT P0, PT, P0, P1, PT, 0xf8, 0x8f ;  /* 0x00000000008f781c */ /* 0x000fda0000703f70 */
[----:B------:R-:W-:Y:S05]  /*2840*/  @P0 BRA `(.L_x_43) ;  /* 0x00000004004c0947 */ /* 0x000fea0003800000 */
[----:B------:R-:W-:-:S13]  /*2850*/  LOP3.LUT P0, RZ, R3, 0x7fffffff, R2, 0xc8, !PT ;  /* 0x7fffffff03ff7812 */ /* 0x000fda000780c802 */
[----:B------:R-:W-:Y:S05]  /*2860*/  @!P0 BRA `(.L_x_44) ;  /* 0x00000004003c8947 */ /* 0x000fea0003800000 */
[C---:B------:R-:W-:Y:S02]  /*2870*/  FSETP.NEU.FTZ.AND P2, PT, |R2|.reuse, +INF , PT ;  /* 0x7f8000000200780b */ /* 0x040fe40003f5d200 */
[----:B------:R-:W-:Y:S02]  /*2880*/  FSETP.NEU.FTZ.AND P1, PT, |R3|, +INF , PT ;  /* 0x7f8000000300780b */ /* 0x000fe40003f3d200 */
[----:B------:R-:W-:-:S11]  /*2890*/  FSETP.NEU.FTZ.AND P0, PT, |R2|, +INF , PT ;  /* 0x7f8000000200780b */ /* 0x000fd60003f1d200 */
[----:B------:R-:W-:Y:S05]  /*28a0*/  @!P1 BRA !P2, `(.L_x_44) ;  /* 0x00000004002c9947 */ /* 0x000fea0005000000 */
[----:B------:R-:W-:-:S04]  /*28b0*/  LOP3.LUT P2, RZ, R2, 0x7fffffff, RZ, 0xc0, !PT ;  /* 0x7fffffff02ff7812 */ /* 0x000fc8000784c0ff */
[----:B------:R-:W-:-:S13]  /*28c0*/  PLOP3.LUT P1, PT, P1, P2, PT, 0x2f, 0xf2 ;  /* 0x0000000000f2781c */ /* 0x000fda0000f24577 */
[----:B------:R-:W-:Y:S05]  /*28d0*/  @P1 BRA `(.L_x_45) ;  /* 0x0000000400181947 */ /* 0x000fea0003800000 */
[----:B------:R-:W-:-:S04]  /*28e0*/  LOP3.LUT P1, RZ, R3, 0x7fffffff, RZ, 0xc0, !PT ;  /* 0x7fffffff03ff7812 */ /* 0x000fc8000782c0ff */
[----:B------:R-:W-:-:S13]  /*28f0*/  PLOP3.LUT P0, PT, P0, P1, PT, 0x2f, 0xf2 ;  /* 0x0000000000f2781c */ /* 0x000fda0000702577 */
[----:B------:R-:W-:Y:S05]  /*2900*/  @P0 BRA `(.L_x_46) ;  /* 0x0000000400000947 */ /* 0x000fea0003800000 */
[----:B------:R-:W-:Y:S02]  /*2910*/  ISETP.GE.AND P0, PT, R31, RZ, PT ;  /* 0x000000ff1f00720c */ /* 0x000fe40003f06270 */
[----:B------:R-:W-:-:S11]  /*2920*/  ISETP.GE.AND P1, PT, R32, RZ, PT ;  /* 0x000000ff2000720c */ /* 0x000fd60003f26270 */
[----:B------:R-:W-:Y:S01]  /*2930*/  @P0 IMAD.MOV.U32 R21, RZ, RZ, RZ ;  /* 0x000000ffff150224 */ /* 0x000fe200078e00ff */
[----:B------:R-:W-:Y:S01]  /*2940*/  @!P0 MOV R21, 0xffffffc0 ;  /* 0xffffffc000158802 */ /* 0x000fe20000000f00 */
[----:B------:R-:W-:Y:S01]  /*2950*/  @!P0 FFMA R2, R2, 1.84467440737095516160e+19, RZ ;  /* 0x5f80000002028823 */ /* 0x000fe200000000ff */
[----:B------:R-:W-:Y:S02]  /*2960*/  @!P1 FFMA R3, R3, 1.84467440737095516160e+19, RZ ;  /* 0x5f80000003039823 */ /* 0x000fe400000000ff */
[----:B------:R-:W-:-:S07]  /*2970*/  @!P1 IADD3 R21, PT, PT, R21, 0x40, RZ ;  /* 0x0000004015159810 */ /* 0x000fce0007ffe0ff */
.L_x_42:
[----:B------:R-:W-:Y:S01]  /*2980*/  LEA R32, R25, 0xc0800000, 0x17 ;  /* 0xc080000019207811 */ /* 0x000fe200078eb8ff */
[----:B------:R-:W-:Y:S01]  /*2990*/  BSSY.RECONVERGENT B1, `(.L_x_47) ;  /* 0x0000036000017945 */ /* 0x000fe20003800200 */
[----:B------:R-:W-:Y:S02]  /*29a0*/  IADD3 R30, PT, PT, R30, -0x7f, RZ ;  /* 0xffffff811e1e7810 */ /* 0x000fe40007ffe0ff */
[----:B------:R-:W-:-:S03]  /*29b0*/  IADD3 R33, PT, PT, -R32, R3, RZ ;  /* 0x0000000320217210 */ /* 0x000fc60007ffe1ff */
[C---:B------:R-:W-:Y:S01]  /*29c0*/  IMAD R2, R30.reuse, -0x800000, R2 ;  /* 0xff8000001e027824 */ /* 0x040fe200078e0202 */
[----:B------:R-:W0:Y:S01]  /*29d0*/  MUFU.RCP R32, R33 ;  /* 0x0000002100207308 */ /* 0x000e220000001000 */
[----:B------:R-:W-:Y:S01]  /*29e0*/  FADD.FTZ R31, -R33, -RZ ;  /* 0x800000ff211f7221 */ /* 0x000fe20000010100 */
[----:B------:R-:W-:-:S05]  /*29f0*/  IADD3 R30, PT, PT, R30, 0x7f, -R25 ;  /* 0x0000007f1e1e7810 */ /* 0x000fca0007ffe819 */
[----:B------:R-:W-:Y:S02]  /*2a00*/  IMAD.IADD R30, R30, 0x1, R21 ;  /* 0x000000011e1e7824 */ /* 0x000fe400078e0215 */
[----:B0-----:R-:W-:-:S04]  /*2a10*/  FFMA R3, R32, R31, 1 ;  /* 0x3f80000020037423 */ /* 0x001fc8000000001f */
[----:B------:R-:W-:-:S04]  /*2a20*/  FFMA R3, R32, R3, R32 ;  /* 0x0000000320037223 */ /* 0x000fc80000000020 */
[----:B------:R-:W-:-:S04]  /*2a30*/  FFMA R32, R2, R3, RZ ;  /* 0x0000000302207223 */ /* 0x000fc800000000ff */
[----:B------:R-:W-:-:S04]  /*2a40*/  FFMA R34, R31, R32, R2 ;  /* 0x000000201f227223 */ /* 0x000fc80000000002 */
[----:B------:R-:W-:-:S04]  /*2a50*/  FFMA R32, R3, R34, R32 ;  /* 0x0000002203207223 */ /* 0x000fc80000000020 */
[----:B------:R-:W-:-:S04]  /*2a60*/  FFMA R31, R31, R32, R2 ;  /* 0x000000201f1f7223 */ /* 0x000fc80000000002 */
[----:B------:R-:W-:-:S05]  /*2a70*/  FFMA R2, R3, R31, R32 ;  /* 0x0000001f03027223 */ /* 0x000fca0000000020 */
[----:B------:R-:W-:-:S04]  /*2a80*/  SHF.R.U32.HI R25, RZ, 0x17, R2 ;  /* 0x00000017ff197819 */ /* 0x000fc80000011602 */
[----:B------:R-:W-:-:S04]  /*2a90*/  LOP3.LUT R25, R25, 0xff, RZ, 0xc0, !PT ;  /* 0x000000ff19197812 */ /* 0x000fc800078ec0ff */
[----:B------:R-:W-:-:S04]  /*2aa0*/  IADD3 R25, PT, PT, R25, R30, RZ ;  /* 0x0000001e19197210 */ /* 0x000fc80007ffe0ff */
[----:B------:R-:W-:-:S04]  /*2ab0*/  IADD3 R21, PT, PT, R25, -0x1, RZ ;  /* 0xffffffff19157810 */ /* 0x000fc80007ffe0ff */
[----:B------:R-:W-:-:S13]  /*2ac0*/  ISETP.GE.U32.AND P0, PT, R21, 0xfe, PT ;  /* 0x000000fe1500780c */ /* 0x000fda0003f06070 */
[----:B------:R-:W-:Y:S05]  /*2ad0*/  @!P0 BRA `(.L_x_48) ;  /* 0x0000000000808947 */ /* 0x000fea0003800000 */
[----:B------:R-:W-:-:S13]  /*2ae0*/  ISETP.GT.AND P0, PT, R25, 0xfe, PT ;  /* 0x000000fe1900780c */ /* 0x000fda0003f04270 */
[----:B------:R-:W-:Y:S05]  /*2af0*/  @P0 BRA `(.L_x_49) ;  /* 0x00000000006c0947 */ /* 0x000fea0003800000 */
[----:B------:R-:W-:-:S13]  /*2b00*/  ISETP.GE.AND P0, PT, R25, 0x1, PT ;  /* 0x000000011900780c */ /* 0x000fda0003f06270 */
[----:B------:R-:W-:Y:S05]  /*2b10*/  @P0 BRA `(.L_x_50) ;  /* 0x0000000000740947 */ /* 0x000fea0003800000 */
[----:B------:R-:W-:Y:S02]  /*2b20*/  ISETP.GE.AND P0, PT, R25, -0x18, PT ;  /* 0xffffffe81900780c */ /* 0x000fe40003f06270 */
[----:B------:R-:W-:-:S11]  /*2b30*/  LOP3.LUT R2, R2, 0x80000000, RZ, 0xc0, !PT ;  /* 0x8000000002027812 */ /* 0x000fd600078ec0ff */
[----:B------:R-:W-:Y:S05]  /*2b40*/  @!P0 BRA `(.L_x_50) ;  /* 0x0000000000688947 */ /* 0x000fea0003800000 */
[-CC-:B------:R-:W-:Y:S01]  /*2b50*/  FFMA.RZ R21, R3, R31.reuse, R32.reuse ;  /* 0x0000001f03157223 */ /* 0x180fe2000000c020 */
[C---:B------:R-:W-:Y:S02]  /*2b60*/  ISETP.NE.AND P2, PT, R25.reuse, RZ, PT ;  /* 0x000000ff1900720c */ /* 0x040fe40003f45270 */
[----:B------:R-:W-:Y:S02]  /*2b70*/  ISETP.NE.AND P1, PT, R25, RZ, PT ;  /* 0x000000ff1900720c */ /* 0x000fe40003f25270 */
[----:B------:R-:W-:Y:S01]  /*2b80*/  LOP3.LUT R30, R21, 0x7fffff, RZ, 0xc0, !PT ;  /* 0x007fffff151e7812 */ /* 0x000fe200078ec0ff */
[CCC-:B------:R-:W-:Y:S01]  /*2b90*/  FFMA.RP R21, R3.reuse, R31.reuse, R32.reuse ;  /* 0x0000001f03157223 */ /* 0x1c0fe20000008020 */
[----:B------:R-:W-:Y:S01]  /*2ba0*/  FFMA.RM R32, R3, R31, R32 ;  /* 0x0000001f03207223 */ /* 0x000fe20000004020 */
[----:B------:R-:W-:Y:S02]  /*2bb0*/  IADD3 R3, PT, PT, R25, 0x20, RZ ;  /* 0x0000002019037810 */ /* 0x000fe40007ffe0ff */
[----:B------:R-:W-:-:S02]  /*2bc0*/  LOP3.LUT R30, R30, 0x800000, RZ, 0xfc, !PT ;  /* 0x008000001e1e7812 */ /* 0x000fc400078efcff */
[----:B------:R-:W-:Y:S02]  /*2bd0*/  IADD3 R25, PT, PT, -R25, RZ, RZ ;  /* 0x000000ff19197210 */ /* 0x000fe40007ffe1ff */
[----:B------:R-:W-:Y:S02]  /*2be0*/  SHF.L.U32 R3, R30, R3, RZ ;  /* 0x000000031e037219 */ /* 0x000fe400000006ff */
[----:B------:R-:W-:Y:S02]  /*2bf0*/  FSETP.NEU.FTZ.AND P0, PT, R21, R32, PT ;  /* 0x000000201500720b */ /* 0x000fe40003f1d000 */
[----:B------:R-:W-:Y:S02]  /*2c00*/  SEL R21, R25, RZ, P2 ;  /* 0x000000ff19157207 */ /* 0x000fe40001000000 */
[----:B------:R-:W-:Y:S02]  /*2c10*/  ISETP.NE.AND P1, PT, R3, RZ, P1 ;  /* 0x000000ff0300720c */ /* 0x000fe40000f25270 */
[----:B------:R-:W-:-:S02]  /*2c20*/  SHF.R.U32.HI R21, RZ, R21, R30 ;  /* 0x00000015ff157219 */ /* 0x000fc4000001161e */
[----:B------:R-:W-:Y:S02]  /*2c30*/  PLOP3.LUT P0, PT, P0, P1, PT, 0xf8, 0x8f ;  /* 0x00000000008f781c */ /* 0x000fe40000703f70 */
[----:B------:R-:W-:Y:S02]  /*2c40*/  SHF.R.U32.HI R30, RZ, 0x1, R21 ;  /* 0x00000001ff1e7819 */ /* 0x000fe40000011615 */
[----:B------:R-:W-:-:S04]  /*2c50*/  SEL R3, RZ, 0x1, !P0 ;  /* 0x00000001ff037807 */ /* 0x000fc80004000000 */
[----:B------:R-:W-:-:S04]  /*2c60*/  LOP3.LUT R32, R3, 0x1, R30, 0xf8, !PT ;  /* 0x0000000103207812 */ /* 0x000fc800078ef81e */
[----:B------:R-:W-:-:S05]  /*2c70*/  LOP3.LUT R21, R32, R21, RZ, 0xc0, !PT ;  /* 0x0000001520157212 */ /* 0x000fca00078ec0ff */
[----:B------:R-:W-:-:S05]  /*2c80*/  IMAD.IADD R21, R30, 0x1, R21 ;  /* 0x000000011e157824 */ /* 0x000fca00078e0215 */
[----:B------:R-:W-:Y:S01]  /*2c90*/  LOP3.LUT R2, R21, R2, RZ, 0xfc, !PT ;  /* 0x0000000215027212 */ /* 0x000fe200078efcff */
[----:B------:R-:W-:Y:S06]  /*2ca0*/  BRA `(.L_x_50) ;  /* 0x0000000000107947 */ /* 0x000fec0003800000 */
.L_x_49:
[----:B------:R-:W-:-:S04]  /*2cb0*/  LOP3.LUT R2, R2, 0x80000000, RZ, 0xc0, !PT ;  /* 0x8000000002027812 */ /* 0x000fc800078ec0ff */
[----:B------:R-:W-:Y:S01]  /*2cc0*/  LOP3.LUT R2, R2, 0x7f800000, RZ, 0xfc, !PT ;  /* 0x7f80000002027812 */ /* 0x000fe200078efcff */
[----:B------:R-:W-:Y:S06]  /*2cd0*/  BRA `(.L_x_50) ;  /* 0x0000000000047947 */ /* 0x000fec0003800000 */
.L_x_48:
[----:B------:R-:W-:-:S07]  /*2ce0*/  LEA R2, R30, R2, 0x17 ;  /* 0x000000021e027211 */ /* 0x000fce00078eb8ff */
.L_x_50:
[----:B------:R-:W-:Y:S05]  /*2cf0*/  BSYNC.RECONVERGENT B1 ;  /* 0x0000000000017941 */ /* 0x000fea0003800200 */
.L_x_47:
[----:B------:R-:W-:Y:S05]  /*2d00*/  BRA `(.L_x_51) ;  /* 0x0000000000207947 */ /* 0x000fea0003800000 */
.L_x_46:
[----:B------:R-:W-:-:S04]  /*2d10*/  LOP3.LUT R2, R3, 0x80000000, R2, 0x48, !PT ;  /* 0x8000000003027812 */ /* 0x000fc800078e4802 */
[----:B------:R-:W-:Y:S01]  /*2d20*/  LOP3.LUT R2, R2, 0x7f800000, RZ, 0xfc, !PT ;  /* 0x7f80000002027812 */ /* 0x000fe200078efcff */
[----:B------:R-:W-:Y:S06]  /*2d30*/  BRA `(.L_x_51) ;  /* 0x0000000000147947 */ /* 0x000fec0003800000 */
.L_x_45:
[----:B------:R-:W-:Y:S01]  /*2d40*/  LOP3.LUT R2, R3, 0x80000000, R2, 0x48, !PT ;  /* 0x8000000003027812 */ /* 0x000fe200078e4802 */
[----:B------:R-:W-:Y:S06]  /*2d50*/  BRA `(.L_x_51) ;  /* 0x00000000000c7947 */ /* 0x000fec0003800000 */
.L_x_44:
[----:B------:R-:W0:Y:S01]  /*2d60*/  MUFU.RSQ R2, -QNAN ;  /* 0xffc0000000027908 */ /* 0x000e220000001400 */
[----:B------:R-:W-:Y:S05]  /*2d70*/  BRA `(.L_x_51) ;  /* 0x0000000000047947 */ /* 0x000fea0003800000 */
.L_x_43:
[----:B------:R-:W-:-:S07]  /*2d80*/  FADD.FTZ R2, R2, R3 ;  /* 0x0000000302027221 */ /* 0x000fce0000010000 */
.L_x_51:
[----:B------:R-:W-:Y:S05]  /*2d90*/  BSYNC.RECONVERGENT B0 ;  /* 0x0000000000007941 */ /* 0x000fea0003800200 */
.L_x_41:
[----:B------:R-:W-:Y:S01]  /*2da0*/  HFMA2 R3, -RZ, RZ, 0, 0 ;  /* 0x00000000ff037431 */ /* 0x000fe200000001ff */
[----:B0-----:R-:W-:Y:S02]  /*2db0*/  MOV R21, R2 ;  /* 0x0000000200157202 */ /* 0x001fe40000000f00 */
[----:B------:R-:W-:-:S04]  /*2dc0*/  MOV R2, R29 ;  /* 0x0000001d00027202 */ /* 0x000fc80000000f00 */
[----:B------:R-:W-:Y:S05]  /*2dd0*/  RET.REL.NODEC R2 `(_Z21gabor_backward_kernelPKfS0_S0_S0_S0_S0_S0_PfS1_S1_S1_S1_S1_iiff) ;  /* 0xffffffd002887950 */ /* 0x000fea0003c3ffff */
.L_x_52:
[----:B------:R-:W-:-:S00]  /*2de0*/  BRA `(.L_x_52) ;  /* 0xfffffffc00fc7947 */ /* 0x000fc0000383ffff */
[----:B------:R-:W-:-:S00]  /*2df0*/  NOP ;  /* 0x0000000000007918 */ /* 0x000fc00000000000 */
        /* <DEDUP_REMOVED lines=8> */
.L_x_82:


//--------------------- .text._Z20gabor_forward_kernelPKfS0_S0_S0_S0_S0_Pfiiff --------------------------
	.section	.text._Z20gabor_forward_kernelPKfS0_S0_S0_S0_S0_Pfiiff,"ax",@progbits
	.align	128
        .global         _Z20gabor_forward_kernelPKfS0_S0_S0_S0_S0_Pfiiff
        .type           _Z20gabor_forward_kernelPKfS0_S0_S0_S0_S0_Pfiiff,@function
        .size           _Z20gabor_forward_kernelPKfS0_S0_S0_S0_S0_Pfiiff,(.L_x_83 - _Z20gabor_forward_kernelPKfS0_S0_S0_S0_S0_Pfiiff)
        .other          _Z20gabor_forward_kernelPKfS0_S0_S0_S0_S0_Pfiiff,@"STO_CUDA_ENTRY STV_DEFAULT"
_Z20gabor_forward_kernelPKfS0_S0_S0_S0_S0_Pfiiff:
.text._Z20gabor_forward_kernelPKfS0_S0_S0_S0_S0_Pfiiff:
[----:B------:R-:W0:Y:S01]  /*0000*/  LDC R1, c[0x0][0x37c] ;  /* 0x0000df00ff017b82 */ /* 0x000e220000000800 */
[----:B------:R-:W1:Y:S07]  /*0010*/  S2R R3, SR_TID.X ;  /* 0x0000000000037919 */ /* 0x000e6e0000002100 */
[----:B------:R-:W1:Y:S01]  /*0020*/  S2UR UR4, SR_CTAID.X ;  /* 0x00000000000479c3 */ /* 0x000e620000002500 */
[----:B------:R-:W2:Y:S01]  /*0030*/  LDCU UR5, c[0x0][0x3b8] ;  /* 0x00007700ff0577ac */ /* 0x000ea20008000800 */
[----:B0-----:R-:W-:-:S06]  /*0040*/  VIADD R1, R1, 0xffffffe0 ;  /* 0xffffffe001017836 */ /* 0x001fcc0000000000 */
[----:B------:R-:W1:Y:S02]  /*0050*/  LDC R0, c[0x0][0x360] ;  /* 0x0000d800ff007b82 */ /* 0x000e640000000800 */
[----:B-1----:R-:W-:-:S05]  /*0060*/  IMAD R0, R0, UR4, R3 ;  /* 0x0000000400007c24 */ /* 0x002fca000f8e0203 */
[----:B--2---:R-:W-:-:S13]  /*0070*/  ISETP.GE.AND P0, PT, R0, UR5, PT ;  /* 0x0000000500007c0c */ /* 0x004fda000bf06270 */
[----:B------:R-:W-:Y:S05]  /*0080*/  @P0 EXIT ;  /* 0x000000000000094d */ /* 0x000fea0003800000 */
[----:B------:R-:W0:Y:S01]  /*0090*/  LDC.64 R14, c[0x0][0x380] ;  /* 0x0000e000ff0e7b82 */ /* 0x000e220000000a00 */
[----:B------:R-:W1:Y:S07]  /*00a0*/  LDCU.64 UR6, c[0x0][0x358] ;  /* 0x00006b00ff0677ac */ /* 0x000e6e0008000a00 */
[----:B------:R-:W2:Y:S08]  /*00b0*/  LDC.64 R12, c[0x0][0x388] ;  /* 0x0000e200ff0c7b82 */ /* 0x000eb00000000a00 */
[----:B------:R-:W3:Y:S01]  /*00c0*/  LDC.64 R4, c[0x0][0x398] ;  /* 0x0000e600ff047b82 */ /* 0x000ee20000000a00 */
[----:B0-----:R-:W-:-:S06]  /*00d0*/  IMAD.WIDE R14, R0, 0x4, R14 ;  /* 0x00000004000e7825 */ /* 0x001fcc00078e020e */
[----:B-1----:R-:W4:Y:S01]  /*00e0*/  LDG.E.CONSTANT R14, desc[UR6][R14.64] ;  /* 0x000000060e0e7981 */ /* 0x002f22000c1e9900 */
[----:B--2---:R-:W-:-:S04]  /*00f0*/  IMAD.WIDE R12, R0, 0x4, R12 ;  /* 0x00000004000c7825 */ /* 0x004fc800078e020c */
[----:B---3--:R-:W-:Y:S01]  /*0100*/  IMAD.WIDE R4, R0, 0x4, R4 ;  /* 0x0000000400047825 */ /* 0x008fe200078e0204 */
[----:B----4-:R-:W-:-:S13]  /*0110*/  FSETP.GEU.AND P0, PT, |R14|, 9.9999999392252902908e-09, PT ;  /* 0x322bcc770e00780b */ /* 0x010fda0003f0e200 */
[----:B------:R-:W-:Y:S05]  /*0120*/  @!P0 EXIT ;  /* 0x000000000000894d */ /* 0x000fea0003800000 */
[----:B------:R-:W2:Y:S01]  /*0130*/  LDG.E.CONSTANT R4, desc[UR6][R4.64] ;  /* 0x0000000604047981 */ /* 0x000ea2000c1e9900 */
[----:B------:R-:W2:Y:S01]  /*0140*/  LDCU.64 UR4, c[0x0][0x3c0] ;  /* 0x00007800ff0477ac */ /* 0x000ea20008000a00 */
[----:B------:R-:W0:Y:S02]  /*0150*/  LDC R10, c[0x0][0x3bc] ;  /* 0x0000ef00ff0a7b82 */ /* 0x000e240000000800 */
[----:B------:R-:W3:Y:S06]  /*0160*/  LDG.E.CONSTANT R12, desc[UR6][R12.64] ;  /* 0x000000060c0c7981 */ /* 0x000eec000c1e9900 */
[----:B------:R-:W1:Y:S08]  /*0170*/  LDC.64 R18, c[0x0][0x3a8] ;  /* 0x0000ea00ff127b82 */ /* 0x000e700000000a00 */
[----:B------:R-:W4:Y:S01]  /*0180*/  LDC.64 R6, c[0x0][0x390] ;  /* 0x0000e400ff067b82 */ /* 0x000f220000000a00 */
[----:B-1----:R-:W-:-:S04]  /*0190*/  IMAD.WIDE R18, R0, 0x4, R18 ;  /* 0x0000000400127825 */ /* 0x002fc800078e0212 */
[----:B--2---:R-:W-:-:S04]  /*01a0*/  FMUL R15, R4, UR5 ;  /* 0x00000005040f7c20 */ /* 0x004fc80008400000 */
[----:B---3--:R-:W-:-:S04]  /*01b0*/  FADD R2, R12, R15 ;  /* 0x0000000f0c027221 */ /* 0x008fc80000000000 */
[----:B------:R-:W-:Y:S01]  /*01c0*/  FMUL R9, R2, UR4 ;  /* 0x0000000402097c20 */ /* 0x000fe20008400000 */
[----:B------:R-:W-:-:S04]  /*01d0*/  FADD R2, R12, -R15 ;  /* 0x8000000f0c027221 */ /* 0x000fc80000000000 */
[----:B------:R-:W-:Y:S01]  /*01e0*/  FMUL R8, R2, UR4 ;  /* 0x0000000402087c20 */ /* 0x000fe20008400000 */
[----:B------:R-:W0:Y:S01]  /*01f0*/  F2I.TRUNC.NTZ R9, R9 ;  /* 0x0000000900097305 */ /* 0x000e22000020f100 */
[----:B------:R-:W1:Y:S07]  /*0200*/  LDC.64 R2, c[0x0][0x3a0] ;  /* 0x0000e800ff027b82 */ /* 0x000e6e0000000a00 */
[----:B------:R-:W2:Y:S01]  /*0210*/  F2I.TRUNC.NTZ R8, R8 ;  /* 0x0000000800087305 */ /* 0x000ea2000020f100 */
[----:B0-----:R-:W-:-:S02]  /*0220*/  VIADDMNMX R13, R10, 0xffffffff, R9, PT ;  /* 0xffffffff0a0d7846 */ /* 0x001fc40003800109 */
[----:B--2---:R-:W-:-:S04]  /*0230*/  VIMNMX R8, PT, PT, RZ, R8, !PT ;  /* 0x00000008ff087248 */ /* 0x004fc80007fe0100 */
[----:B------:R-:W-:-:S13]  /*0240*/  ISETP.GT.AND P0, PT, R8, R13, PT ;  /* 0x0000000d0800720c */ /* 0x000fda0003f04270 */
[----:B----4-:R-:W-:Y:S05]  /*0250*/  @P0 EXIT ;  /* 0x000000000000094d */ /* 0x010fea0003800000 */
[C---:B------:R-:W-:Y:S01]  /*0260*/  IMAD.WIDE R16, R0.reuse, 0x4, R6 ;  /* 0x0000000400107825 */ /* 0x040fe200078e0206 */
[----:B------:R-:W2:Y:S03]  /*0270*/  LDG.E.CONSTANT R18, desc[UR6][R18.64] ;  /* 0x0000000612127981 */ /* 0x000ea6000c1e9900 */
[----:B-1----:R-:W-:Y:S01]  /*0280*/  IMAD.WIDE R2, R0, 0x4, R2 ;  /* 0x0000000400027825 */ /* 0x002fe200078e0202 */
[----:B------:R0:W5:Y:S04]  /*0290*/  LDG.E.CONSTANT R11, desc[UR6][R16.64] ;  /* 0x00000006100b7981 */ /* 0x000168000c1e9900 */
[----:B------:R0:W5:Y:S01]  /*02a0*/  LDG.E.CONSTANT R10, desc[UR6][R2.64] ;  /* 0x00000006020a7981 */ /* 0x000162000c1e9900 */
[----:B------:R-:W-:-:S04]  /*02b0*/  FFMA R4, R4, R4, 9.9999999392252902908e-09 ;  /* 0x322bcc7704047423 */ /* 0x000fc80000000004 */
[----:B------:R-:W-:Y:S01]  /*02c0*/  FADD R9, R4, R4 ;  /* 0x0000000404097221 */ /* 0x000fe20000000000 */
[----:B0-2---:R-:W-:-:S07]  /*02d0*/  FMUL R7, R18, 0.5 ;  /* 0x3f00000012077820 */ /* 0x005fce0000400000 */
.L_x_69:
[----:B0-----:R-:W0:Y:S01]  /*02e0*/  LDC R5, c[0x0][0x3c0] ;  /* 0x0000f000ff057b82 */ /* 0x001e220000000800 */
[----:B------:R-:W-:Y:S01]  /*02f0*/  I2FP.F32.U32 R2, R8 ;  /* 0x0000000800027245 */ /* 0x000fe20000201000 */
[----:B------:R-:W-:Y:S05]  /*0300*/  YIELD ;  /* 0x0000000000007946 */ /* 0x000fea0003800000 */
        /* <DEDUP_REMOVED lines=10> */
[----:B------:R-:W-:Y:S01]  /*03b0*/  MOV R5, 0x3e0 ;  /* 0x000003e000057802 */ /* 0x000fe20000000f00 */
[----:B0-----:R-:W-:-:S07]  /*03c0*/  IMAD.U32 R3, RZ, RZ, UR4 ;  /* 0x00000004ff037e24 */ /* 0x001fce000f8e00ff */
[----:B-----5:R-:W-:Y:S05]  /*03d0*/  CALL.REL.NOINC `($__internal_1_$__cuda_sm3x_div_rn_noftz_f32_slowpath) ;  /* 0x0000000c00cc7944 */ /* 0x020fea0003c00000 */
[----:B------:R-:W-:-:S07]  /*03e0*/  MOV R3, R16 ;  /* 0x0000001000037202 */ /* 0x000fce0000000f00 */
.L_x_54:
[----:B------:R-:W-:Y:S05]  /*03f0*/  BSYNC.RECONVERGENT B0 ;  /* 0x0000000000007941 */ /* 0x000fea0003800200 */
.L_x_53:
[----:B------:R-:W0:Y:S01]  /*0400*/  MUFU.RCP R0, R15 ;  /* 0x0000000f00007308 */ /* 0x000e220000001000 */
[----:B------:R-:W-:Y:S01]  /*0410*/  FADD R4, -R12, R3 ;  /* 0x000000030c047221 */ /* 0x000fe20000000100 */
[----:B------:R-:W-:Y:S06]  /*0420*/  BSSY.RECONVERGENT B0, `(.L_x_55) ;  /* 0x000000e000007945 */ /* 0x000fec0003800200 */
[----:B------:R-:W1:Y:S01]  /*0430*/  FCHK P0, |R4|, R15 ;  /* 0x0000000f04007302 */ /* 0x000e620000000200 */
[----:B0-----:R-:W-:-:S04]  /*0440*/  FFMA R5, -R15, R0, 1 ;  /* 0x3f8000000f057423 */ /* 0x001fc80000000100 */
[----:B------:R-:W-:Y:S01]  /*0450*/  FFMA R5, R0, R5, R0 ;  /* 0x0000000500057223 */ /* 0x000fe20000000000 */
[----:B------:R-:W-:-:S03]  /*0460*/  FMUL R0, R4, R4 ;  /* 0x0000000404007220 */ /* 0x000fc60000400000 */
[----:B------:R-:W-:-:S04]  /*0470*/  FFMA R2, |R4|, R5, RZ ;  /* 0x0000000504027223 */ /* 0x000fc800000002ff */
[----:B------:R-:W-:-:S04]  /*0480*/  FFMA R3, -R15, R2, |R4| ;  /* 0x000000020f037223 */ /* 0x000fc80000000504 */
[----:B------:R-:W-:Y:S01]  /*0490*/  FFMA R2, R5, R3, R2 ;  /* 0x0000000305027223 */ /* 0x000fe20000000002 */
[----:B-1----:R-:W-:Y:S06]  /*04a0*/  @!P0 BRA `(.L_x_56) ;  /* 0x0000000000148947 */ /* 0x002fec0003800000 */
[----:B------:R-:W-:Y:S01]  /*04b0*/  FADD R2, |R4|, -RZ ;  /* 0x800000ff04027221 */ /* 0x000fe20000000200 */
[----:B------:R-:W-:Y:S01]  /*04c0*/  IMAD.MOV.U32 R3, RZ, RZ, R15 ;  /* 0x000000ffff037224 */ /* 0x000fe200078e000f */
[----:B------:R-:W-:-:S07]  /*04d0*/  MOV R5, 0x4f0 ;  /* 0x000004f000057802 */ /* 0x000fce0000000f00 */
[----:B-----5:R-:W-:Y:S05]  /*04e0*/  CALL.REL.NOINC `($__internal_1_$__cuda_sm3x_div_rn_noftz_f32_slowpath) ;  /* 0x0000000c00887944 */ /* 0x020fea0003c00000 */
[----:B------:R-:W-:-:S07]  /*04f0*/  IMAD.MOV.U32 R2, RZ, RZ, R16 ;  /* 0x000000ffff027224 */ /* 0x000fce00078e0010 */
.L_x_56:
[----:B------:R-:W-:Y:S05]  /*0500*/  BSYNC.RECONVERGENT B0 ;  /* 0x0000000000007941 */ /* 0x000fea0003800200 */
.L_x_55:
[----:B------:R-:W-:Y:S01]  /*0510*/  FSETP.GT.AND P0, PT, R2, 0.80000001192092895508, PT ;  /* 0x3f4ccccd0200780b */ /* 0x000fe20003f04000 */
[----:B------:R-:W-:Y:S01]  /*0520*/  BSSY.RECONVERGENT B0, `(.L_x_57) ;  /* 0x0000069000007945 */ /* 0x000fe20003800200 */
[----:B------:R-:W-:-:S11]  /*0530*/  HFMA2 R6, -RZ, RZ, 1.875, 0 ;  /* 0x3f800000ff067431 */ /* 0x000fd600000001ff */
[----:B------:R-:W-:Y:S05]  /*0540*/  @!P0 BRA `(.L_x_58) ;  /* 0x0000000400988947 */ /* 0x000fea0003800000 */
[----:B------:R-:W-:Y:S01]  /*0550*/  FADD R2, R2, -0.80000001192092895508 ;  /* 0xbf4ccccd02027421 */ /* 0x000fe20000000000 */
[----:B------:R-:W-:Y:S01]  /*0560*/  IMAD.MOV.U32 R3, RZ, RZ, 0x3f800000 ;  /* 0x3f800000ff037424 */ /* 0x000fe200078e00ff */
[----:B------:R-:W-:Y:S01]  /*0570*/  BSSY.RECONVERGENT B1, `(.L_x_59) ;  /* 0x000000d000017945 */ /* 0x000fe20003800200 */
[----:B------:R-:W-:Y:S01]  /*0580*/  IMAD.MOV.U32 R6, RZ, RZ, 0x40a00000 ;  /* 0x40a00000ff067424 */ /* 0x000fe200078e00ff */
[----:B------:R-:W0:Y:S03]  /*0590*/  FCHK P0, R2, 0.20000000298023223877 ;  /* 0x3e4ccccd02007902 */ /* 0x000e260000000000 */
[----:B------:R-:W-:-:S04]  /*05a0*/  FFMA R3, R6, -0.20000000298023223877, R3 ;  /* 0xbe4ccccd06037823 */ /* 0x000fc80000000003 */
[----:B------:R-:W-:-:S04]  /*05b0*/  FFMA R3, R3, R6, 5 ;  /* 0x40a0000003037423 */ /* 0x000fc80000000006 */
[----:B------:R-:W-:-:S04]  /*05c0*/  FFMA R5, R2, R3, RZ ;  /* 0x0000000302057223 */ /* 0x000fc800000000ff */
[----:B------:R-:W-:-:S04]  /*05d0*/  FFMA R6, R5, -0.20000000298023223877, R2 ;  /* 0xbe4ccccd05067823 */ /* 0x000fc80000000002 */
[----:B------:R-:W-:Y:S01]  /*05e0*/  FFMA R19, R3, R6, R5 ;  /* 0x0000000603137223 */ /* 0x000fe20000000005 */
[----:B0-----:R-:W-:Y:S06]  /*05f0*/  @!P0 BRA `(.L_x_60) ;  /* 0x0000000000108947 */ /* 0x001fec0003800000 */
[----:B------:R-:W-:Y:S02]  /*0600*/  MOV R3, 0x3e4ccccd ;  /* 0x3e4ccccd00037802 */ /* 0x000fe40000000f00 */
[----:B------:R-:W-:-:S07]  /*0610*/  MOV R5, 0x630 ;  /* 0x0000063000057802 */ /* 0x000fce0000000f00 */
[----:B-----5:R-:W-:Y:S05]  /*0620*/  CALL.REL.NOINC `($__internal_1_$__cuda_sm3x_div_rn_noftz_f32_slowpath) ;  /* 0x0000000c00387944 */ /* 0x020fea0003c00000 */
[----:B------:R-:W-:-:S07]  /*0630*/  IMAD.MOV.U32 R19, RZ, RZ, R16 ;  /* 0x000000ffff137224 */ /* 0x000fce00078e0010 */
.L_x_60:
[----:B------:R-:W-:Y:S05]  /*0640*/  BSYNC.RECONVERGENT B1 ;  /* 0x0000000000017941 */ /* 0x000fea0003800200 */
.L_x_59:
[----:B------:R-:W-:Y:S01]  /*0650*/  FMUL R19, R19, 3.1415927410125732422 ;  /* 0x40490fdb13137820 */ /* 0x000fe20000400000 */
[----:B------:R-:W-:Y:S03]  /*0660*/  BSSY.RECONVERGENT B1, `(.L_x_61) ;  /* 0x0000040000017945 */ /* 0x000fe60003800200 */
[C---:B------:R-:W-:Y:S01]  /*0670*/  FMUL R2, R19.reuse, 0.63661974668502807617 ;  /* 0x3f22f98313027820 */ /* 0x040fe20000400000 */
[----:B------:R-:W-:-:S03]  /*0680*/  FSETP.GE.AND P0, PT, |R19|, 105615, PT ;  /* 0x47ce47801300780b */ /* 0x000fc60003f06200 */
[----:B------:R-:W0:Y:S02]  /*0690*/  F2I.NTZ R5, R2 ;  /* 0x0000000200057305 */ /* 0x000e240000203100 */
[----:B0-----:R-:W-:-:S05]  /*06a0*/  I2FP.F32.S32 R6, R5 ;  /* 0x0000000500067245 */ /* 0x001fca0000201400 */
[----:B------:R-:W-:-:S04]  /*06b0*/  FFMA R3, R6, -1.5707962512969970703, R19 ;  /* 0xbfc90fda06037823 */ /* 0x000fc80000000013 */
[----:B------:R-:W-:-:S04]  /*06c0*/  FFMA R3, R6, -7.5497894158615963534e-08, R3 ;  /* 0xb3a2216806037823 */ /* 0x000fc80000000003 */
[----:B------:R-:W-:Y:S01]  /*06d0*/  FFMA R3, R6, -5.3903029534742383927e-15, R3 ;  /* 0xa7c234c506037823 */ /* 0x000fe20000000003 */
[----:B------:R-:W-:Y:S06]  /*06e0*/  @!P0 BRA `(.L_x_62) ;  /* 0x0000000000dc8947 */ /* 0x000fec0003800000 */
[----:B------:R-:W-:-:S13]  /*06f0*/  FSETP.NEU.AND P0, PT, |R19|, +INF , PT ;  /* 0x7f8000001300780b */ /* 0x000fda0003f0d200 */
[----:B------:R-:W-:Y:S01]  /*0700*/  @!P0 FMUL R3, RZ, R19 ;  /* 0x00000013ff038220 */ /* 0x000fe20000400000 */
[----:B------:R-:W-:Y:S01]  /*0710*/  @!P0 IMAD.MOV.U32 R5, RZ, RZ, RZ ;  /* 0x000000ffff058224 */ /* 0x000fe200078e00ff */
[----:B------:R-:W-:Y:S06]  /*0720*/  @!P0 BRA `(.L_x_62) ;  /* 0x0000000000cc8947 */ /* 0x000fec0003800000 */
[----:B------:R-:W-:Y:S01]  /*0730*/  SHF.L.U32 R3, R19, 0x8, RZ ;  /* 0x0000000813037819 */ /* 0x000fe200000006ff */
[----:B------:R-:W-:Y:S01]  /*0740*/  IMAD.MOV.U32 R18, RZ, RZ, RZ ;  /* 0x000000ffff127224 */ /* 0x000fe200078e00ff */
[----:B------:R-:W0:Y:S01]  /*0750*/  LDCU.64 UR8, c[0x4][URZ] ;  /* 0x01000000ff0877ac */ /* 0x000e220008000a00 */
[----:B------:R-:W-:Y:S01]  /*0760*/  IMAD.MOV.U32 R2, RZ, RZ, R1 ;  /* 0x000000ffff027224 */ /* 0x000fe200078e0001 */
[----:B------:R-:W-:Y:S01]  /*0770*/  LOP3.LUT R5, R3, 0x80000000, RZ, 0xfc, !PT ;  /* 0x8000000003057812 */ /* 0x000fe200078efcff */
[----:B------:R-:W-:Y:S01]  /*0780*/  UMOV UR5, URZ ;  /* 0x000000ff00057c82 */ /* 0x000fe20008000000 */
[----:B------:R-:W-:-:S05]  /*0790*/  UMOV UR4, URZ ;  /* 0x000000ff00047c82 */ /* 0x000fca0008000000 */
.L_x_63:
[----:B0-----:R-:W-:Y:S01]  /*07a0*/  MOV R16, UR8 ;  /* 0x0000000800107c02 */ /* 0x001fe20008000f00 */
[----:B------:R-:W-:-:S05]  /*07b0*/  IMAD.U32 R17, RZ, RZ, UR9 ;  /* 0x00000009ff117e24 */ /* 0x000fca000f8e00ff */
        /* <DEDUP_REMOVED lines=27> */
[C-C-:B------:R-:W-:Y:S01]  /*0970*/  SHF.L.W.U32.HI R6, R2.reuse, 0x2, R5.reuse ;  /* 0x0000000202067819 */ /* 0x140fe20000010e05 */
[----:B------:R-:W-:Y:S01]  /*0980*/  IMAD.SHL.U32 R2, R2, 0x4, RZ ;  /* 0x0000000402027824 */ /* 0x000fe200078e00ff */
[----:B------:R-:W-:Y:S02]  /*0990*/  SHF.R.U32.HI R5, RZ, 0x1e, R5 ;  /* 0x0000001eff057819 */ /* 0x000fe40000011605 */
[----:B------:R-:W-:-:S02]  /*09a0*/  SHF.R.S32.HI R3, RZ, 0x1f, R6 ;  /* 0x0000001fff037819 */ /* 0x000fc40000011406 */
[C---:B------:R-:W-:Y:S02]  /*09b0*/  LEA.HI R5, R6.reuse, R5, RZ, 0x1 ;  /* 0x0000000506057211 */ /* 0x040fe400078f08ff */
[C---:B------:R-:W-:Y:S02]  /*09c0*/  LOP3.LUT R2, R3.reuse, R2, RZ, 0x3c, !PT ;  /* 0x0000000203027212 */ /* 0x040fe400078e3cff */
[----:B------:R-:W-:Y:S02]  /*09d0*/  LOP3.LUT R3, R3, R6, RZ, 0x3c, !PT ;  /* 0x0000000603037212 */ /* 0x000fe400078e3cff */
[----:B------:R-:W-:Y:S01]  /*09e0*/  LOP3.LUT R19, R6, R19, RZ, 0x3c, !PT ;  /* 0x0000001306137212 */ /* 0x000fe200078e3cff */
[----:B------:R-:W-:-:S03]  /*09f0*/  IMAD.MOV R6, RZ, RZ, -R5 ;  /* 0x000000ffff067224 */ /* 0x000fc600078e0a05 */
[----:B------:R-:W1:Y:S01]  /*0a00*/  I2F.F64.S64 R2, R2 ;  /* 0x0000000200027312 */ /* 0x000e620000301c00 */
[----:B------:R-:W-:Y:S02]  /*0a10*/  ISETP.GE.AND P1, PT, R19, RZ, PT ;  /* 0x000000ff1300720c */ /* 0x000fe40003f26270 */
[----:B------:R-:W-:Y:S01]  /*0a20*/  @!P0 MOV R5, R6 ;  /* 0x0000000600058202 */ /* 0x000fe20000000f00 */
[----:B-1----:R-:W-:-:S10]  /*0a30*/  DMUL R16, R2, UR4 ;  /* 0x0000000402107c28 */ /* 0x002fd40008000000 */
[----:B------:R-:W1:Y:S02]  /*0a40*/  F2F.F32.F64 R16, R16 ;  /* 0x0000001000107310 */ /* 0x000e640000301000 */
[----:B01----:R-:W-:-:S07]  /*0a50*/  FSEL R3, -R16, R16, !P1 ;  /* 0x0000001010037208 */ /* 0x003fce0004800100 */
.L_x_62:
[----:B------:R-:W-:Y:S05]  /*0a60*/  BSYNC.RECONVERGENT B1 ;  /* 0x0000000000017941 */ /* 0x000fea0003800200 */
.L_x_61:
[----:B------:R-:W-:Y:S02]  /*0a70*/  IMAD.MOV.U32 R2, RZ, RZ, 0x37cbac00 ;  /* 0x37cbac00ff027424 */ /* 0x000fe400078e00ff */
[----:B------:R-:W-:Y:S01]  /*0a80*/  FMUL R17, R3, R3 ;  /* 0x0000000303117220 */ /* 0x000fe20000400000 */
[C---:B------:R-:W-:Y:S01]  /*0a90*/  LOP3.LUT R6, R5.reuse, 0x1, RZ, 0xc0, !PT ;  /* 0x0000000105067812 */ /* 0x040fe200078ec0ff */
[----:B------:R-:W-:Y:S01]  /*0aa0*/  IMAD.MOV.U32 R16, RZ, RZ, 0x3c0885e4 ;  /* 0x3c0885e4ff107424 */ /* 0x000fe200078e00ff */
[----:B------:R-:W-:Y:S01]  /*0ab0*/  IADD3 R5, PT, PT, R5, 0x1, RZ ;  /* 0x0000000105057810 */ /* 0x000fe20007ffe0ff */
[----:B------:R-:W-:Y:S01]  /*0ac0*/  FFMA R2, R17, R2, -0.0013887860113754868507 ;  /* 0xbab607ed11027423 */ /* 0x000fe20000000002 */
[----:B------:R-:W-:Y:S01]  /*0ad0*/  ISETP.NE.U32.AND P0, PT, R6, 0x1, PT ;  /* 0x000000010600780c */ /* 0x000fe20003f05070 */
[----:B------:R-:W-:Y:S01]  /*0ae0*/  IMAD.MOV.U32 R18, RZ, RZ, 0x3e2aaaa8 ;  /* 0x3e2aaaa8ff127424 */ /* 0x000fe200078e00ff */
[----:B------:R-:W-:Y:S02]  /*0af0*/  LOP3.LUT P1, RZ, R5, 0x2, RZ, 0xc0, !PT ;  /* 0x0000000205ff7812 */ /* 0x000fe4000782c0ff */
[----:B------:R-:W-:-:S02]  /*0b00*/  FSEL R6, R2, -0.00019574658654164522886, P0 ;  /* 0xb94d415302067808 */ /* 0x000fc40000000000 */
[----:B------:R-:W-:Y:S02]  /*0b10*/  FSEL R16, R16, 0.041666727513074874878, !P0 ;  /* 0x3d2aaabb10107808 */ /* 0x000fe40004000000 */
[----:B------:R-:W-:Y:S02]  /*0b20*/  FSEL R2, R3, 1, !P0 ;  /* 0x3f80000003027808 */ /* 0x000fe40004000000 */
[----:B------:R-:W-:Y:S01]  /*0b30*/  FSEL R5, -R18, -0.4999999701976776123, !P0 ;  /* 0xbeffffff12057808 */ /* 0x000fe20004000100 */
[C---:B------:R-:W-:Y:S02]  /*0b40*/  FFMA R6, R17.reuse, R6, R16 ;  /* 0x0000000611067223 */ /* 0x040fe40000000010 */
[C---:B------:R-:W-:Y:S02]  /*0b50*/  FFMA R3, R17.reuse, R2, RZ ;  /* 0x0000000211037223 */ /* 0x040fe400000000ff */
[----:B------:R-:W-:-:S04]  /*0b60*/  FFMA R5, R17, R6, R5 ;  /* 0x0000000611057223 */ /* 0x000fc80000000005 */
[----:B------:R-:W-:-:S04]  /*0b70*/  FFMA R2, R3, R5, R2 ;  /* 0x0000000503027223 */ /* 0x000fc80000000002 */
[----:B------:R-:W-:-:S04]  /*0b80*/  @P1 FADD R2, RZ, -R2 ;  /* 0x80000002ff021221 */ /* 0x000fc80000000000 */
[----:B------:R-:W-:-:S04]  /*0b90*/  FADD R2, R2, 1 ;  /* 0x3f80000002027421 */ /* 0x000fc80000000000 */
[----:B------:R-:W-:-:S07]  /*0ba0*/  FMUL R6, R2, 0.5 ;  /* 0x3f00000002067820 */ /* 0x000fce0000400000 */
.L_x_58:
[----:B------:R-:W-:Y:S05]  /*0bb0*/  BSYNC.RECONVERGENT B0 ;  /* 0x0000000000007941 */ /* 0x000fea0003800200 */
.L_x_57:
[----:B------:R-:W-:Y:S01]  /*0bc0*/  FMUL R2, R7, R0 ;  /* 0x0000000007027220 */ /* 0x000fe20000400000 */
[----:B------:R-:W-:Y:S03]  /*0bd0*/  BSSY.RECONVERGENT B0, `(.L_x_64) ;  /* 0x000003e000007945 */ /* 0x000fe60003800200 */
[----:B-----5:R-:W-:-:S04]  /*0be0*/  FFMA R3, R11, R4, R2 ;  /* 0x000000040b037223 */ /* 0x020fc80000000002 */
[----:B------:R-:W-:-:S04]  /*0bf0*/  FFMA R20, R3, 6.2831854820251464844, R10 ;  /* 0x40c90fdb03147823 */ /* 0x000fc8000000000a */
[C---:B------:R-:W-:Y:S01]  /*0c00*/  FMUL R19, R20.reuse, 0.63661974668502807617 ;  /* 0x3f22f98314137820 */ /* 0x040fe20000400000 */
[----:B------:R-:W-:-:S05]  /*0c10*/  FSETP.GE.AND P0, PT, |R20|, 105615, PT ;  /* 0x47ce47801400780b */ /* 0x000fca0003f06200 */
        /* <DEDUP_REMOVED lines=10> */
[----:B------:R-:W0:Y:S01]  /*0cc0*/  LDC.64 R2, c[0x4][RZ] ;  /* 0x01000000ff027b82 */ /* 0x000e220000000a00 */
[----:B------:R-:W-:Y:S01]  /*0cd0*/  SHF.L.U32 R5, R20, 0x8, RZ ;  /* 0x0000000814057819 */ /* 0x000fe200000006ff */
[----:B------:R-:W-:Y:S01]  /*0ce0*/  IMAD.MOV.U32 R4, RZ, RZ, RZ ;  /* 0x000000ffff047224 */ /* 0x000fe200078e00ff */
[----:B------:R-:W-:Y:S01]  /*0cf0*/  UMOV UR4, URZ ;  /* 0x000000ff00047c82 */ /* 0x000fe20008000000 */
[----:B------:R-:W-:Y:S01]  /*0d00*/  IMAD.MOV.U32 R21, RZ, RZ, RZ ;  /* 0x000000ffff157224 */ /* 0x000fe200078e00ff */
[----:B------:R-:W-:-:S07]  /*0d10*/  LOP3.LUT R23, R5, 0x80000000, RZ, 0xfc, !PT ;  /* 0x8000000005177812 */ /* 0x000fce00078efcff */
.L_x_66:
[----:B0-----:R-:W-:-:S06]  /*0d20*/  IMAD.WIDE.U32 R16, R21, 0x4, R2 ;  /* 0x0000000415107825 */ /* 0x001fcc00078e0002 */
[----:B------:R-:W2:Y:S01]  /*0d30*/  LDG.E.CONSTANT R16, desc[UR6][R16.64] ;  /* 0x0000000610107981 */ /* 0x000ea2000c1e9900 */
[C---:B-1----:R-:W-:Y:S01]  /*0d40*/  LEA R5, R21.reuse, R1, 0x2 ;  /* 0x0000000115057211 */ /* 0x042fe200078e10ff */
[----:B------:R-:W-:-:S05]  /*0d50*/  VIADD R21, R21, 0x1 ;  /* 0x0000000115157836 */ /* 0x000fca0000000000 */
        /* <DEDUP_REMOVED lines=9> */
[----:B------:R-:W-:-:S03]  /*0df0*/  LOP3.LUT P0, RZ, R16, 0x1f, RZ, 0xc0, !PT ;  /* 0x0000001f10ff7812 */ /* 0x000fc6000780c0ff */
[----:B------:R-:W-:-:S05]  /*0e00*/  VIADD R2, R2, 0xffffff80 ;  /* 0xffffff8002027836 */ /* 0x000fca0000000000 */
[----:B------:R-:W-:-:S05]  /*0e10*/  SHF.R.U32.HI R2, RZ, 0x5, R2 ;  /* 0x00000005ff027819 */ /* 0x000fca0000011602 */
[----:B------:R-:W-:-:S05]  /*0e20*/  IMAD R17, R2, -0x4, R1 ;  /* 0xfffffffc02117824 */ /* 0x000fca00078e0201 */
[----:B-1----:R-:W2:Y:S04]  /*0e30*/  LDL R5, [R17+0x18] ;  /* 0x0000180011057983 */ /* 0x002ea80000100800 */
        /* <DEDUP_REMOVED lines=11> */
[----:B0-----:R-:W-:Y:S02]  /*0ef0*/  SHF.R.U32.HI R4, RZ, 0x1e, R5 ;  /* 0x0000001eff047819 */ /* 0x001fe40000011605 */
[C---:B------:R-:W-:Y:S02]  /*0f00*/  LOP3.LUT R2, R3.reuse, R2, RZ, 0x3c, !PT ;  /* 0x0000000203027212 */ /* 0x040fe400078e3cff */
[----:B------:R-:W-:Y:S02]  /*0f10*/  LOP3.LUT R3, R3, R19, RZ, 0x3c, !PT ;  /* 0x0000001303037212 */ /* 0x000fe400078e3cff */
[C---:B------:R-:W-:Y:S02]  /*0f20*/  LOP3.LUT R20, R19.reuse, R20, RZ, 0x3c, !PT ;  /* 0x0000001413147212 */ /* 0x040fe400078e3cff */
[----:B------:R-:W-:Y:S02]  /*0f30*/  LEA.HI R19, R19, R4, RZ, 0x1 ;  /* 0x0000000413137211 */ /* 0x000fe400078f08ff */
[----:B------:R-:W0:Y:S01]  /*0f40*/  I2F.F64.S64 R2, R2 ;  /* 0x0000000200027312 */ /* 0x000e220000301c00 */
[----:B------:R-:W-:-:S02]  /*0f50*/  ISETP.GE.AND P1, PT, R20, RZ, PT ;  /* 0x000000ff1400720c */ /* 0x000fc40003f26270 */
[----:B------:R-:W-:-:S04]  /*0f60*/  IMAD.MOV R4, RZ, RZ, -R19 ;  /* 0x000000ffff047224 */ /* 0x000fc800078e0a13 */
[----:B------:R-:W-:Y:S01]  /*0f70*/  @!P0 IMAD.MOV.U32 R19, RZ, RZ, R4 ;  /* 0x000000ffff138224 */ /* 0x000fe200078e0004 */
[----:B0-----:R-:W-:-:S10]  /*0f80*/  DMUL R16, R2, UR4 ;  /* 0x0000000402107c28 */ /* 0x001fd40008000000 */
[----:B------:R-:W0:Y:S02]  /*0f90*/  F2F.F32.F64 R16, R16 ;  /* 0x0000001000107310 */ /* 0x000e240000301000 */
[----:B0-----:R-:W-:-:S07]  /*0fa0*/  FSEL R4, -R16, R16, !P1 ;  /* 0x0000001010047208 */ /* 0x001fce0004800100 */
.L_x_65:
[----:B------:R-:W-:Y:S05]  /*0fb0*/  BSYNC.RECONVERGENT B0 ;  /* 0x0000000000007941 */ /* 0x000fea0003800200 */
.L_x_64:
[----:B------:R-:W0:Y:S01]  /*0fc0*/  MUFU.RCP R2, R9 ;  /* 0x0000000900027308 */ /* 0x000e220000001000 */
[----:B------:R-:W-:Y:S07]  /*0fd0*/  BSSY.RECONVERGENT B0, `(.L_x_67) ;  /* 0x000000d000007945 */ /* 0x000fee0003800200 */
        /* <DEDUP_REMOVED lines=8> */
[----:B------:R-:W-:Y:S02]  /*1060*/  MOV R3, R9 ;  /* 0x0000000900037202 */ /* 0x000fe40000000f00 */
[----:B------:R-:W-:-:S07]  /*1070*/  MOV R5, 0x1090 ;  /* 0x0000109000057802 */ /* 0x000fce0000000f00 */
[----:B------:R-:W-:Y:S05]  /*1080*/  CALL.REL.NOINC `($__internal_1_$__cuda_sm3x_div_rn_noftz_f32_slowpath) ;  /* 0x0000000000a07944 */ /* 0x000fea0003c00000 */
[----:B------:R-:W-:-:S07]  /*1090*/  IMAD.MOV.U32 R2, RZ, RZ, R16 ;  /* 0x000000ffff027224 */ /* 0x000fce00078e0010 */
.L_x_68:
[----:B------:R-:W-:Y:S05]  /*10a0*/  BSYNC.RECONVERGENT B0 ;  /* 0x0000000000007941 */ /* 0x000fea0003800200 */
.L_x_67:
[----:B------:R-:W-:Y:S02]  /*10b0*/  HFMA2 R5, -RZ, RZ, 3.7421875, 0 ;  /* 0x437c0000ff057431 */ /* 0x000fe400000001ff */
[----:B------:R-:W-:Y:S01]  /*10c0*/  IMAD.MOV.U32 R3, RZ, RZ, 0x3bbb989d ;  /* 0x3bbb989dff037424 */ /* 0x000fe200078e00ff */
[C---:B------:R-:W-:Y:S01]  /*10d0*/  LOP3.LUT R18, R19.reuse, 0x1, RZ, 0xc0, !PT ;  /* 0x0000000113127812 */ /* 0x040fe200078ec0ff */
[----:B------:R-:W-:Y:S01]  /*10e0*/  IMAD.MOV.U32 R0, RZ, RZ, 0x37cbac00 ;  /* 0x37cbac00ff007424 */ /* 0x000fe200078e00ff */
[----:B------:R-:W-:Y:S01]  /*10f0*/  IADD3 R19, PT, PT, R19, 0x1, RZ ;  /* 0x0000000113137810 */ /* 0x000fe20007ffe0ff */
[----:B------:R-:W-:Y:S01]  /*1100*/  FFMA.SAT R16, R2, R3, 0.5 ;  /* 0x3f00000002107423 */ /* 0x000fe20000002003 */
[----:B------:R-:W-:Y:S01]  /*1110*/  ISETP.NE.U32.AND P0, PT, R18, 0x1, PT ;  /* 0x000000011200780c */ /* 0x000fe20003f05070 */
[----:B------:R-:W-:Y:S01]  /*1120*/  IMAD.MOV.U32 R18, RZ, RZ, 0x3c0885e4 ;  /* 0x3c0885e4ff127424 */ /* 0x000fe200078e00ff */
[----:B------:R-:W-:Y:S01]  /*1130*/  LOP3.LUT P1, RZ, R19, 0x2, RZ, 0xc0, !PT ;  /* 0x0000000213ff7812 */ /* 0x000fe2000782c0ff */
[----:B------:R-:W-:-:S02]  /*1140*/  IMAD.MOV.U32 R20, RZ, RZ, 0x3e2aaaa8 ;  /* 0x3e2aaaa8ff147424 */ /* 0x000fc400078e00ff */
[----:B------:R-:W-:Y:S01]  /*1150*/  FFMA.RM R16, R16, R5, 12582913 ;  /* 0x4b40000110107423 */ /* 0x000fe20000004005 */
[----:B------:R-:W-:Y:S01]  /*1160*/  FMUL R5, R4, R4 ;  /* 0x0000000404057220 */ /* 0x000fe20000400000 */
[----:B------:R-:W-:Y:S02]  /*1170*/  FSEL R18, R18, 0.041666727513074874878, !P0 ;  /* 0x3d2aaabb12127808 */ /* 0x000fe40004000000 */
[----:B------:R-:W-:Y:S01]  /*1180*/  FADD R3, R16, -12583039 ;  /* 0xcb40007f10037421 */ /* 0x000fe20000000000 */
[----:B------:R-:W-:Y:S01]  /*1190*/  FFMA R0, R5, R0, -0.0013887860113754868507 ;  /* 0xbab607ed05007423 */ /* 0x000fe20000000000 */
[----:B------:R-:W-:Y:S01]  /*11a0*/  FSEL R20, -R20, -0.4999999701976776123, !P0 ;  /* 0xbeffffff14147808 */ /* 0x000fe20004000100 */
[----:B------:R-:W-:Y:S02]  /*11b0*/  IMAD.SHL.U32 R16, R16, 0x800000, RZ ;  /* 0x0080000010107824 */ /* 0x000fe400078e00ff */
[----:B------:R-:W-:Y:S01]  /*11c0*/  FFMA R3, R2, 1.4426950216293334961, -R3 ;  /* 0x3fb8aa3b02037823 */ /* 0x000fe20000000803 */
[----:B------:R-:W-:-:S03]  /*11d0*/  FSEL R0, R0, -0.00019574658654164522886, P0 ;  /* 0xb94d415300007808 */ /* 0x000fc60000000000 */
[----:B------:R-:W-:Y:S02]  /*11e0*/  FFMA R17, R2, 1.925963033500011079e-08, R3 ;  /* 0x32a5706002117823 */ /* 0x000fe40000000003 */
[----:B------:R-:W0:Y:S01]  /*11f0*/  LDC.64 R2, c[0x0][0x3b0] ;  /* 0x0000ec00ff027b82 */ /* 0x000e220000000a00 */
[C---:B------:R-:W-:Y:S01]  /*1200*/  FFMA R18, R5.reuse, R0, R18 ;  /* 0x0000000005127223 */ /* 0x040fe20000000012 */
[----:B------:R-:W-:Y:S02]  /*1210*/  FSEL R0, R4, 1, !P0 ;  /* 0x3f80000004007808 */ /* 0x000fe40004000000 */
[----:B------:R-:W1:Y:S01]  /*1220*/  MUFU.EX2 R17, R17 ;  /* 0x0000001100117308 */ /* 0x000e620000000800 */
[C---:B------:R-:W-:Y:S02]  /*1230*/  FFMA R18, R5.reuse, R18, R20 ;  /* 0x0000001205127223 */ /* 0x040fe40000000014 */
[----:B------:R-:W-:Y:S01]  /*1240*/  FFMA R5, R5, R0, RZ ;  /* 0x0000000005057223 */ /* 0x000fe200000000ff */
[----:B------:R-:W-:-:S03]  /*1250*/  ISETP.NE.AND P0, PT, R8, R13, PT ;  /* 0x0000000d0800720c */ /* 0x000fc60003f05270 */
[----:B------:R-:W-:-:S04]  /*1260*/  FFMA R0, R5, R18, R0 ;  /* 0x0000001205007223 */ /* 0x000fc80000000000 */
[----:B------:R-:W-:Y:S01]  /*1270*/  @P1 FADD R0, RZ, -R0 ;  /* 0x80000000ff001221 */ /* 0x000fe20000000000 */
[----:B-1----:R-:W-:Y:S01]  /*1280*/  FMUL R17, R17, R16 ;  /* 0x0000001011117220 */ /* 0x002fe20000400000 */
[----:B0-----:R-:W-:-:S04]  /*1290*/  IMAD.WIDE.U32 R2, R8, 0x4, R2 ;  /* 0x0000000408027825 */ /* 0x001fc800078e0002 */
[----:B------:R-:W-:-:S04]  /*12a0*/  FMUL R17, R14, R17 ;  /* 0x000000110e117220 */ /* 0x000fc80000400000 */
[----:B------:R-:W-:-:S04]  /*12b0*/  FMUL R17, R17, R6 ;  /* 0x0000000611117220 */ /* 0x000fc80000400000 */
[----:B------:R-:W-:Y:S01]  /*12c0*/  FMUL R17, R0, R17 ;  /* 0x0000001100117220 */ /* 0x000fe20000400000 */
[----:B------:R-:W-:-:S04]  /*12d0*/  IADD3 R8, PT, PT, R8, 0x1, RZ ;  /* 0x0000000108087810 */ /* 0x000fc80007ffe0ff */
[----:B------:R0:W-:Y:S01]  /*12e0*/  REDG.E.ADD.F32.FTZ.RN.STRONG.GPU desc[UR6][R2.64], R17 ;  /* 0x00000011020079a6 */ /* 0x0001e2000c12f306 */
[----:B------:R-:W-:Y:S05]  /*12f0*/  @P0 BRA `(.L_x_69) ;  /* 0xffffffec00f80947 */ /* 0x000fea000383ffff */
[----:B------:R-:W-:Y:S05]  /*1300*/  EXIT ;  /* 0x000000000000794d */ /* 0x000fea0003800000 */
        .weak           $__internal_1_$__cuda_sm3x_div_rn_noftz_f32_slowpath
        .type           $__internal_1_$__cuda_sm3x_div_rn_noftz_f32_slowpath,@function
        .size           $__internal_1_$__cuda_sm3x_div_rn_noftz_f32_slowpath,(.L_x_83 - $__internal_1_$__cuda_sm3x_div_rn_noftz_f32_slowpath)
$__internal_1_$__cuda_sm3x_div_rn_noftz_f32_slowpath:
[----:B------:R-:W-:Y:S01]  /*1310*/  SHF.R.U32.HI R16, RZ, 0x17, R3 ;  /* 0x00000017ff107819 */ /* 0x000fe20000011603 */
[----:B------:R-:W-:Y:S01]  /*1320*/  BSSY.RECONVERGENT B2, `(.L_x_70) ;  /* 0x0000062000027945 */ /* 0x000fe20003800200 */
[----:B------:R-:W-:Y:S02]  /*1330*/  SHF.R.U32.HI R17, RZ, 0x17, R2 ;  /* 0x00000017ff117819 */ /* 0x000fe40000011602 */
[----:B------:R-:W-:Y:S02]  /*1340*/  LOP3.LUT R16, R16, 0xff, RZ, 0xc0, !PT ;  /* 0x000000ff10107812 */ /* 0x000fe400078ec0ff */
[----:B------:R-:W-:-:S03]  /*1350*/  LOP3.LUT R23, R17, 0xff, RZ, 0xc0, !PT ;  /* 0x000000ff11177812 */ /* 0x000fc600078ec0ff */
[----:B------:R-:W-:Y:S02]  /*1360*/  VIADD R20, R16, 0xffffffff ;  /* 0xffffffff10147836 */ /* 0x000fe40000000000 */
[----:B------:R-:W-:-:S03]  /*1370*/  VIADD R18, R23, 0xffffffff ;  /* 0xffffffff17127836 */ /* 0x000fc60000000000 */
        /* <DEDUP_REMOVED lines=22> */
[----:B------:R-:W-:Y:S02]  /*14e0*/  @P0 IMAD.MOV.U32 R17, RZ, RZ, RZ ;  /* 0x000000ffff110224 */ /* 0x000fe400078e00ff */
[----:B------:R-:W-:Y:S01]  /*14f0*/  @!P0 FFMA R2, R2, 1.84467440737095516160e+19, RZ ;  /* 0x5f80000002028823 */ /* 0x000fe200000000ff */
[----:B------:R-:W-:Y:S02]  /*1500*/  @!P0 IMAD.MOV.U32 R17, RZ, RZ, -0x40 ;  /* 0xffffffc0ff118424 */ /* 0x000fe400078e00ff */
[----:B------:R-:W-:-:S03]  /*1510*/  @!P1 FFMA R3, R3, 1.84467440737095516160e+19, RZ ;  /* 0x5f80000003039823 */ /* 0x000fc600000000ff */
[----:B------:R-:W-:-:S07]  /*1520*/  @!P1 IADD3 R17, PT, PT, R17, 0x40, RZ ;  /* 0x0000004011119810 */ /* 0x000fce0007ffe0ff */
.L_x_71:
[----:B------:R-:W-:Y:S01]  /*1530*/  LEA R18, R16, 0xc0800000, 0x17 ;  /* 0xc080000010127811 */ /* 0x000fe200078eb8ff */
[----:B------:R-:W-:Y:S01]  /*1540*/  VIADD R23, R23, 0xffffff81 ;  /* 0xffffff8117177836 */ /* 0x000fe20000000000 */
[----:B------:R-:W-:Y:S03]  /*1550*/  BSSY.RECONVERGENT B3, `(.L_x_76) ;  /* 0x0000035000037945 */ /* 0x000fe60003800200 */
[----:B------:R-:W-:Y:S02]  /*1560*/  IMAD.IADD R20, R3, 0x1, -R18 ;  /* 0x0000000103147824 */ /* 0x000fe400078e0a12 */
[C---:B------:R-:W-:Y:S02]  /*1570*/  IMAD R2, R23.reuse, -0x800000, R2 ;  /* 0xff80000017027824 */ /* 0x040fe400078e0202 */
[----:B------:R0:W1:Y:S01]  /*1580*/  MUFU.RCP R3, R20 ;  /* 0x0000001400037308 */ /* 0x0000620000001000 */
[----:B------:R-:W-:Y:S01]  /*1590*/  FADD.FTZ R21, -R20, -RZ ;  /* 0x800000ff14157221 */ /* 0x000fe20000010100 */
[----:B0-----:R-:W-:-:S04]  /*15a0*/  IADD3 R20, PT, PT, R23, 0x7f, -R16 ;  /* 0x0000007f17147810 */ /* 0x001fc80007ffe810 */
[----:B------:R-:W-:Y:S01]  /*15b0*/  IADD3 R17, PT, PT, R20, R17, RZ ;  /* 0x0000001114117210 */ /* 0x000fe20007ffe0ff */
[----:B-1----:R-:W-:-:S04]  /*15c0*/  FFMA R18, R3, R21, 1 ;  /* 0x3f80000003127423 */ /* 0x002fc80000000015 */
[----:B------:R-:W-:-:S04]  /*15d0*/  FFMA R3, R3, R18, R3 ;  /* 0x0000001203037223 */ /* 0x000fc80000000003 */
[----:B------:R-:W-:-:S04]  /*15e0*/  FFMA R18, R2, R3, RZ ;  /* 0x0000000302127223 */ /* 0x000fc800000000ff */
[----:B------:R-:W-:-:S04]  /*15f0*/  FFMA R22, R21, R18, R2 ;  /* 0x0000001215167223 */ /* 0x000fc80000000002 */
[----:B------:R-:W-:-:S04]  /*1600*/  FFMA R18, R3, R22, R18 ;  /* 0x0000001603127223 */ /* 0x000fc80000000012 */
[----:B------:R-:W-:-:S04]  /*1610*/  FFMA R21, R21, R18, R2 ;  /* 0x0000001215157223 */ /* 0x000fc80000000002 */
[----:B------:R-:W-:-:S05]  /*1620*/  FFMA R2, R3, R21, R18 ;  /* 0x0000001503027223 */ /* 0x000fca0000000012 */
[----:B------:R-:W-:-:S04]  /*1630*/  SHF.R.U32.HI R16, RZ, 0x17, R2 ;  /* 0x00000017ff107819 */ /* 0x000fc80000011602 */
[----:B------:R-:W-:-:S05]  /*1640*/  LOP3.LUT R16, R16, 0xff, RZ, 0xc0, !PT ;  /* 0x000000ff10107812 */ /* 0x000fca00078ec0ff */
[----:B------:R-:W-:-:S04]  /*1650*/  IMAD.IADD R20, R16, 0x1, R17 ;  /* 0x0000000110147824 */ /* 0x000fc800078e0211 */
[----:B------:R-:W-:-:S05]  /*1660*/  VIADD R16, R20, 0xffffffff ;  /* 0xffffffff14107836 */ /* 0x000fca0000000000 */
        /* <DEDUP_REMOVED lines=9> */
[CCC-:B------:R-:W-:Y:S01]  /*1700*/  FFMA.RZ R16, R3.reuse, R21.reuse, R18.reuse ;  /* 0x0000001503107223 */ /* 0x1c0fe2000000c012 */
[C---:B------:R-:W-:Y:S02]  /*1710*/  ISETP.NE.AND P2, PT, R20.reuse, RZ, PT ;  /* 0x000000ff1400720c */ /* 0x040fe40003f45270 */
[----:B------:R-:W-:Y:S02]  /*1720*/  ISETP.NE.AND P1, PT, R20, RZ, PT ;  /* 0x000000ff1400720c */ /* 0x000fe40003f25270 */
[----:B------:R-:W-:Y:S01]  /*1730*/  LOP3.LUT R17, R16, 0x7fffff, RZ, 0xc0, !PT ;  /* 0x007fffff10117812 */ /* 0x000fe200078ec0ff */
[CCC-:B------:R-:W-:Y:S01]  /*1740*/  FFMA.RP R16, R3.reuse, R21.reuse, R18.reuse ;  /* 0x0000001503107223 */ /* 0x1c0fe20000008012 */
[----:B------:R-:W-:Y:S01]  /*1750*/  FFMA.RM R3, R3, R21, R18 ;  /* 0x0000001503037223 */ /* 0x000fe20000004012 */
[----:B------:R-:W-:Y:S01]  /*1760*/  IADD3 R18, PT, PT, R20, 0x20, RZ ;  /* 0x0000002014127810 */ /* 0x000fe20007ffe0ff */
[----:B------:R-:W-:Y:S01]  /*1770*/  IMAD.MOV R20, RZ, RZ, -R20 ;  /* 0x000000ffff147224 */ /* 0x000fe200078e0a14 */
[----:B------:R-:W-:-:S02]  /*1780*/  LOP3.LUT R17, R17, 0x800000, RZ, 0xfc, !PT ;  /* 0x0080000011117812 */ /* 0x000fc400078efcff */
[----:B------:R-:W-:Y:S02]  /*1790*/  FSETP.NEU.FTZ.AND P0, PT, R16, R3, PT ;  /* 0x000000031000720b */ /* 0x000fe40003f1d000 */
[----:B------:R-:W-:Y:S02]  /*17a0*/  SHF.L.U32 R18, R17, R18, RZ ;  /* 0x0000001211127219 */ /* 0x000fe400000006ff */
[----:B------:R-:W-:Y:S02]  /*17b0*/  SEL R16, R20, RZ, P2 ;  /* 0x000000ff14107207 */ /* 0x000fe40001000000 */
[----:B------:R-:W-:Y:S02]  /*17c0*/  ISETP.NE.AND P1, PT, R18, RZ, P1 ;  /* 0x000000ff1200720c */ /* 0x000fe40000f25270 */
[----:B------:R-:W-:Y:S02]  /*17d0*/  SHF.R.U32.HI R16, RZ, R16, R17 ;  /* 0x00000010ff107219 */ /* 0x000fe40000011611 */
[----:B------:R-:W-:-:S02]  /*17e0*/  PLOP3.LUT P0, PT, P0, P1, PT, 0xf8, 0x8f ;  /* 0x00000000008f781c */ /* 0x000fc40000703f70 */
[----:B------:R-:W-:Y:S02]  /*17f0*/  SHF.R.U32.HI R18, RZ, 0x1, R16 ;  /* 0x00000001ff127819 */ /* 0x000fe40000011610 */
[----:B------:R-:W-:-:S04]  /*1800*/  SEL R3, RZ, 0x1, !P0 ;  /* 0x00000001ff037807 */ /* 0x000fc80004000000 */
[----:B------:R-:W-:-:S04]  /*1810*/  LOP3.LUT R3, R3, 0x1, R18, 0xf8, !PT ;  /* 0x0000000103037812 */ /* 0x000fc800078ef812 */
[----:B------:R-:W-:-:S04]  /*1820*/  LOP3.LUT R3, R3, R16, RZ, 0xc0, !PT ;  /* 0x0000001003037212 */ /* 0x000fc800078ec0ff */
[----:B------:R-:W-:-:S04]  /*1830*/  IADD3 R3, PT, PT, R18, R3, RZ ;  /* 0x0000000312037210 */ /* 0x000fc80007ffe0ff */
[----:B------:R-:W-:Y:S01]  /*1840*/  LOP3.LUT R2, R3, R2, RZ, 0xfc, !PT ;  /* 0x0000000203027212 */ /* 0x000fe200078efcff */
[----:B------:R-:W-:Y:S06]  /*1850*/  BRA `(.L_x_79) ;  /* 0x0000000000107947 */ /* 0x000fec0003800000 */
.L_x_78:
[----:B------:R-:W-:-:S04]  /*1860*/  LOP3.LUT R2, R2, 0x80000000, RZ, 0xc0, !PT ;  /* 0x8000000002027812 */ /* 0x000fc800078ec0ff */
[----:B------:R-:W-:Y:S01]  /*1870*/  LOP3.LUT R2, R2, 0x7f800000, RZ, 0xfc, !PT ;  /* 0x7f80000002027812 */ /* 0x000fe200078efcff */
[----:B------:R-:W-:Y:S06]  /*1880*/  BRA `(.L_x_79) ;  /* 0x0000000000047947 */ /* 0x000fec0003800000 */
.L_x_77:
[----:B------:R-:W-:-:S07]  /*1890*/  IMAD R2, R17, 0x800000, R2 ;  /* 0x0080000011027824 */ /* 0x000fce00078e0202 */
.L_x_79:
[----:B------:R-:W-:Y:S05]  /*18a0*/  BSYNC.RECONVERGENT B3 ;  /* 0x0000000000037941 */ /* 0x000fea0003800200 */
.L_x_76:
[----:B------:R-:W-:Y:S05]  /*18b0*/  BRA `(.L_x_80) ;  /* 0x0000000000207947 */ /* 0x000fea0003800000 */
.L_x_75:
[----:B------:R-:W-:-:S04]  /*18c0*/  LOP3.LUT R2, R3, 0x80000000, R2, 0x48, !PT ;  /* 0x8000000003027812 */ /* 0x000fc800078e4802 */
[----:B------:R-:W-:Y:S01]  /*18d0*/  LOP3.LUT R2, R2, 0x7f800000, RZ, 0xfc, !PT ;  /* 0x7f80000002027812 */ /* 0x000fe200078efcff */
[----:B------:R-:W-:Y:S06]  /*18e0*/  BRA `(.L_x_80) ;  /* 0x0000000000147947 */ /* 0x000fec0003800000 */
.L_x_74:
[----:B------:R-:W-:Y:S01]  /*18f0*/  LOP3.LUT R2, R3, 0x80000000, R2, 0x48, !PT ;  /* 0x8000000003027812 */ /* 0x000fe200078e4802 */
[----:B------:R-:W-:Y:S06]  /*1900*/  BRA `(.L_x_80) ;  /* 0x00000000000c7947 */ /* 0x000fec0003800000 */
.L_x_73:
[----:B------:R-:W0:Y:S01]  /*1910*/  MUFU.RSQ R2, -QNAN ;  /* 0xffc0000000027908 */ /* 0x000e220000001400 */
[----:B------:R-:W-:Y:S05]  /*1920*/  BRA `(.L_x_80) ;  /* 0x0000000000047947 */ /* 0x000fea0003800000 */
.L_x_72:
[----:B------:R-:W-:-:S07]  /*1930*/  FADD.FTZ R2, R2, R3 ;  /* 0x0000000302027221 */ /* 0x000fce0000010000 */
.L_x_80:
[----:B------:R-:W-:Y:S05]  /*1940*/  BSYNC.RECONVERGENT B2 ;  /* 0x0000000000027941 */ /* 0x000fea0003800200 */
.L_x_70:
[----:B------:R-:W-:Y:S01]  /*1950*/  HFMA2 R3, -RZ, RZ, 0, 0 ;  /* 0x00000000ff037431 */ /* 0x000fe200000001ff */
[----:B0-----:R-:W-:Y:S01]  /*1960*/  MOV R16, R2 ;  /* 0x0000000200107202 */ /* 0x001fe20000000f00 */
[----:B------:R-:W-:-:S04]  /*1970*/  IMAD.MOV.U32 R2, RZ, RZ, R5 ;  /* 0x000000ffff027224 */ /* 0x000fc800078e0005 */
[----:B------:R-:W-:Y:S05]  /*1980*/  RET.REL.NODEC R2 `(_Z20gabor_forward_kernelPKfS0_S0_S0_S0_S0_Pfiiff) ;  /* 0xffffffe4029c7950 */ /* 0x000fea0003c3ffff */
.L_x_81:
        /* <DEDUP_REMOVED lines=15> */
.L_x_83:


//--------------------- .nv.global.init           --------------------------
	.section	.nv.global.init,"aw",@progbits
	.align	4
.nv.global.init:
	.type		__cudart_i2opi_f,@object
	.size		__cudart_i2opi_f,(.L_0 - __cudart_i2opi_f)
__cudart_i2opi_f:
        /*0000*/ 	.byte	0x41, 0x90, 0x43, 0x3c, 0x99, 0x95, 0x62, 0xdb, 0xc0, 0xdd, 0x34, 0xf5, 0xd1, 0x57, 0x27, 0xfc
        /*0010*/ 	.byte	0x29, 0x15, 0x44, 0x4e, 0x6e, 0x83, 0xf9, 0xa2
.L_0:


//--------------------- .nv.shared.reserved.0     --------------------------
	.section	.nv.shared.reserved.0,"aw",@nobits
	.weak		__nv_reservedSMEM_offset_0_alias
	.size		__nv_reservedSMEM_offset_0_alias, 0, 64
	.other		__nv_reservedSMEM_offset_0_alias,@"STO_CUDA_RESERVED_SHARED STV_DEFAULT"
__nv_reservedSMEM_offset_0_alias:
	.zero		0
	.zero		64


//--------------------- .nv.constant0._Z21gabor_backward_kernelPKfS0_S0_S0_S0_S0_S0_PfS1_S1_S1_S1_S1_iiff --------------------------
	.section	.nv.constant0._Z21gabor_backward_kernelPKfS0_S0_S0_S0_S0_S0_PfS1_S1_S1_S1_S1_iiff,"a",@progbits
	.sectionflags	@""
	.align	4
.nv.constant0._Z21gabor_backward_kernelPKfS0_S0_S0_S0_S0_S0_PfS1_S1_S1_S1_S1_iiff:
	.zero		1016


//--------------------- .nv.constant0._Z20gabor_forward_kernelPKfS0_S0_S0_S0_S0_Pfiiff --------------------------
	.section	.nv.constant0._Z20gabor_forward_kernelPKfS0_S0_S0_S0_S0_Pfiiff,"a",@progbits
	.sectionflags	@""
	.align	4
.nv.constant0._Z20gabor_forward_kernelPKfS0_S0_S0_S0_S0_Pfiiff:
	.zero		968


//--------------------- SYMBOLS --------------------------

	.type		.nv.reservedSmem.offset0,@object
	.size		.nv.reservedSmem.offset0,0x4
